// auto-generated by cutlass_sweep.gemm — config: {"arch": "sm_90", "cluster_m": 2, "cluster_n": 1, "dtype": "fp16", "dtype_b": "fp16", "layout": "nt", "stages": 0, "tile_k": 32, "tile_m": 256, "tile_n": 160}
#include "cutlass/cutlass.h"
#include "cutlass/gemm/collective/collective_builder.hpp"
#include "cutlass/gemm/device/gemm_universal_adapter.h"
#include "cutlass/gemm/kernel/gemm_universal.hpp"
#include "cutlass/epilogue/collective/collective_builder.hpp"

using ElemA = cutlass::half_t;
using ElemB = cutlass::half_t;
using ElemCD = cutlass::half_t;
using Acc  = float;
using TileShape    = cute::Shape<cute::_256, cute::_160, cute::_32>;
using ClusterShape = cute::Shape<cute::_2, cute::_1, cute::_1>;

using CollectiveEpilogue = typename cutlass::epilogue::collective::CollectiveBuilder<
    cutlass::arch::Sm90, cutlass::arch::OpClassTensorOp,
    TileShape, ClusterShape,
    cutlass::epilogue::collective::EpilogueTileAuto,
    Acc, Acc,
    ElemCD, cutlass::layout::RowMajor, 128 / cutlass::sizeof_bits<ElemCD>::value,
    ElemCD, cutlass::layout::RowMajor, 128 / cutlass::sizeof_bits<ElemCD>::value,
    cutlass::epilogue::collective::EpilogueScheduleAuto
  >::CollectiveOp;

using CollectiveMainloop = typename cutlass::gemm::collective::CollectiveBuilder<
    cutlass::arch::Sm90, cutlass::arch::OpClassTensorOp,
    ElemA, cutlass::layout::RowMajor, 128 / cutlass::sizeof_bits<ElemA>::value,
    ElemB, cutlass::layout::ColumnMajor, 128 / cutlass::sizeof_bits<ElemB>::value,
    Acc,
    TileShape, ClusterShape,
    cutlass::gemm::collective::StageCountAutoCarveout<static_cast<int>(sizeof(typename CollectiveEpilogue::SharedStorage))>,
    cutlass::gemm::collective::KernelScheduleAuto
  >::CollectiveOp;

using GemmKernel = cutlass::gemm::kernel::GemmUniversal<
    cute::Shape<int,int,int,int>,
    CollectiveMainloop,
    CollectiveEpilogue
>;
using Gemm = cutlass::gemm::device::GemmUniversalAdapter<GemmKernel>;

// Force the device kernel symbol into the cubin without needing a host main.
auto* _anchor = &cutlass::device_kernel<GemmKernel>;


// ===== COMPILED SASS (sm_90a) =====

	.target	sm_90a

	.elftype	@"ET_EXEC"


//--------------------- .note.nv.tkinfo           --------------------------
	.section	.note.nv.tkinfo,"",@"SHT_NOTE"
	.sectionflags	@"SHF_NOTE_NV_TKINFO"
	.tkinfo
        /*0018*/ 	.word	0x00000002
        /*0030*/ 	.string	""
        /*0030*/ 	.string	"ptxas"
        /*0030*/ 	.string	"Cuda compilation tools, release 13.0, V13.0.88"
        /*0030*/ 	.string	"Build cuda_13.0.r13.0/compiler.36424714_0"
        /*0030*/ 	.string	"-arch sm_90a -m 64 "



//--------------------- .note.nv.cuinfo           --------------------------
	.section	.note.nv.cuinfo,"",@"SHT_NOTE"
	.sectionflags	@"SHF_NOTE_NV_CUINFO"
        /*0018*/ 	.short	0x0002
        /*001a*/ 	.short	0x005a
        /*001c*/ 	.short	0x0082
	.zero		2


//--------------------- .nv.info                  --------------------------
	.section	.nv.info,"",@"SHT_CUDA_INFO"
	.align	4


	//----- nvinfo : EIATTR_REGCOUNT
	.align		4
        /*0000*/ 	.byte	0x04, 0x2f
        /*0002*/ 	.short	(.L_15 - .L_14)
	.align		4
.L_14:
        /*0004*/ 	.word	index@(_ZN7cutlass13device_kernelINS_4gemm6kernel13GemmUniversalIN4cute5tupleIJiiiiEEENS1_10collective13CollectiveMmaINS1_34MainloopSm90TmaGmmaWarpSpecializedILi8ENS5_IJNS4_1CILi2EEENSA_ILi1EEESC_EEENS1_35KernelTmaWarpSpecializedCooperativeEEENS5_IJNSA_ILi256EEENSA_ILi160EEENSA_ILi32EEEEEENS_6half_tENS5_IJlSC_lEEESK_SL_NS4_8TiledMMAINS4_8MMA_AtomIJNS4_4SM904GMMA25MMA_64x32x16_F32F16F16_SSILNSP_5MajorE0ELSR_0ELNSP_7ScaleInE1ELSS_1EEEEEENS4_6LayoutISD_NS5_IJSC_NSA_ILi0EEESW_EEEEENS5_IJNS4_10UnderscoreESZ_SZ_EEEEENS4_13SM90_TMA_LOADENS4_14ComposedLayoutINS4_7SwizzleILi2ELi4ELi3EEENS4_18smem_ptr_flag_bitsILi16EEENSV_INS5_IJNSA_ILi8EEESI_EEENS5_IJSI_SC_EEEEEEEvNS4_8identityENS4_23SM90_TMA_LOAD_MULTICASTES1C_vS1D_EENS_8epilogue10collective6detail29Sm90TmaWarpSpecializedAdapterINS1H_15DefaultEpilogueISK_SL_SL_NS1G_6thread17LinearCombinationISK_Li1EffLNS1L_9ScaleType4KindE0ELNS_15FloatRoundStyleE2ESK_EENS1_15EpilogueDefaultEEEEEvvEEEEvNT_6ParamsE)
        /*0008*/ 	.word	0x000000a8


	//----- nvinfo : EIATTR_FRAME_SIZE
	.align		4
.L_15:
        /*000c*/ 	.byte	0x04, 0x11
        /*000e*/ 	.short	(.L_17 - .L_16)
	.align		4
.L_16:
        /*0010*/ 	.word	index@(_ZN7cutlass13device_kernelINS_4gemm6kernel13GemmUniversalIN4cute5tupleIJiiiiEEENS1_10collective13CollectiveMmaINS1_34MainloopSm90TmaGmmaWarpSpecializedILi8ENS5_IJNS4_1CILi2EEENSA_ILi1EEESC_EEENS1_35KernelTmaWarpSpecializedCooperativeEEENS5_IJNSA_ILi256EEENSA_ILi160EEENSA_ILi32EEEEEENS_6half_tENS5_IJlSC_lEEESK_SL_NS4_8TiledMMAINS4_8MMA_AtomIJNS4_4SM904GMMA25MMA_64x32x16_F32F16F16_SSILNSP_5MajorE0ELSR_0ELNSP_7ScaleInE1ELSS_1EEEEEENS4_6LayoutISD_NS5_IJSC_NSA_ILi0EEESW_EEEEENS5_IJNS4_10UnderscoreESZ_SZ_EEEEENS4_13SM90_TMA_LOADENS4_14ComposedLayoutINS4_7SwizzleILi2ELi4ELi3EEENS4_18smem_ptr_flag_bitsILi16EEENSV_INS5_IJNSA_ILi8EEESI_EEENS5_IJSI_SC_EEEEEEEvNS4_8identityENS4_23SM90_TMA_LOAD_MULTICASTES1C_vS1D_EENS_8epilogue10collective6detail29Sm90TmaWarpSpecializedAdapterINS1H_15DefaultEpilogueISK_SL_SL_NS1G_6thread17LinearCombinationISK_Li1EffLNS1L_9ScaleType4KindE0ELNS_15FloatRoundStyleE2ESK_EENS1_15EpilogueDefaultEEEEEvvEEEEvNT_6ParamsE)
        /*0014*/ 	.word	0x00000000


	//----- nvinfo : EIATTR_MIN_STACK_SIZE
	.align		4
.L_17:
        /*0018*/ 	.byte	0x04, 0x12
        /*001a*/ 	.short	(.L_19 - .L_18)
	.align		4
.L_18:
        /*001c*/ 	.word	index@(_ZN7cutlass13device_kernelINS_4gemm6kernel13GemmUniversalIN4cute5tupleIJiiiiEEENS1_10collective13CollectiveMmaINS1_34MainloopSm90TmaGmmaWarpSpecializedILi8ENS5_IJNS4_1CILi2EEENSA_ILi1EEESC_EEENS1_35KernelTmaWarpSpecializedCooperativeEEENS5_IJNSA_ILi256EEENSA_ILi160EEENSA_ILi32EEEEEENS_6half_tENS5_IJlSC_lEEESK_SL_NS4_8TiledMMAINS4_8MMA_AtomIJNS4_4SM904GMMA25MMA_64x32x16_F32F16F16_SSILNSP_5MajorE0ELSR_0ELNSP_7ScaleInE1ELSS_1EEEEEENS4_6LayoutISD_NS5_IJSC_NSA_ILi0EEESW_EEEEENS5_IJNS4_10UnderscoreESZ_SZ_EEEEENS4_13SM90_TMA_LOADENS4_14ComposedLayoutINS4_7SwizzleILi2ELi4ELi3EEENS4_18smem_ptr_flag_bitsILi16EEENSV_INS5_IJNSA_ILi8EEESI_EEENS5_IJSI_SC_EEEEEEEvNS4_8identityENS4_23SM90_TMA_LOAD_MULTICASTES1C_vS1D_EENS_8epilogue10collective6detail29Sm90TmaWarpSpecializedAdapterINS1H_15DefaultEpilogueISK_SL_SL_NS1G_6thread17LinearCombinationISK_Li1EffLNS1L_9ScaleType4KindE0ELNS_15FloatRoundStyleE2ESK_EENS1_15EpilogueDefaultEEEEEvvEEEEvNT_6ParamsE)
        /*0020*/ 	.word	0x00000000
.L_19:


//--------------------- .nv.compat                --------------------------
	.section	.nv.compat,"",@"SHT_CUDA_COMPAT_INFO"
	.align	4
        /*0000*/ 	.byte	0x02, 0x09, 0x01, 0x00, 0x02, 0x02, 0x04, 0x00, 0x02, 0x05, 0x05, 0x00, 0x03, 0x07, 0x01, 0x01
        /*0010*/ 	.byte	0x02, 0x03, 0x01, 0x00, 0x02, 0x06, 0x01, 0x00, 0x04, 0x0b, 0x08, 0x00, 0x00, 0x00, 0x00, 0x00
        /*0020*/ 	.byte	0x00, 0x00, 0x00, 0x00


//--------------------- .nv.info._ZN7cutlass13device_kernelINS_4gemm6kernel13GemmUniversalIN4cute5tupleIJiiiiEEENS1_10collective13CollectiveMmaINS1_34MainloopSm90TmaGmmaWarpSpecializedILi8ENS5_IJNS4_1CILi2EEENSA_ILi1EEESC_EEENS1_35KernelTmaWarpSpecializedCooperativeEEENS5_IJNSA_ILi256EEENSA_ILi160EEENSA_ILi32EEEEEENS_6half_tENS5_IJlSC_lEEESK_SL_NS4_8TiledMMAINS4_8MMA_AtomIJNS4_4SM904GMMA25MMA_64x32x16_F32F16F16_SSILNSP_5MajorE0ELSR_0ELNSP_7ScaleInE1ELSS_1EEEEEENS4_6LayoutISD_NS5_IJSC_NSA_ILi0EEESW_EEEEENS5_IJNS4_10UnderscoreESZ_SZ_EEEEENS4_13SM90_TMA_LOADENS4_14ComposedLayoutINS4_7SwizzleILi2ELi4ELi3EEENS4_18smem_ptr_flag_bitsILi16EEENSV_INS5_IJNSA_ILi8EEESI_EEENS5_IJSI_SC_EEEEEEEvNS4_8identityENS4_23SM90_TMA_LOAD_MULTICASTES1C_vS1D_EENS_8epilogue10collective6detail29Sm90TmaWarpSpecializedAdapterINS1H_15DefaultEpilogueISK_SL_SL_NS1G_6thread17LinearCombinationISK_Li1EffLNS1L_9ScaleType4KindE0ELNS_15FloatRoundStyleE2ESK_EENS1_15EpilogueDefaultEEEEEvvEEEEvNT_6ParamsE --------------------------
	.section	.nv.info._ZN7cutlass13device_kernelINS_4gemm6kernel13GemmUniversalIN4cute5tupleIJiiiiEEENS1_10collective13CollectiveMmaINS1_34MainloopSm90TmaGmmaWarpSpecializedILi8ENS5_IJNS4_1CILi2EEENSA_ILi1EEESC_EEENS1_35KernelTmaWarpSpecializedCooperativeEEENS5_IJNSA_ILi256EEENSA_ILi160EEENSA_ILi32EEEEEENS_6half_tENS5_IJlSC_lEEESK_SL_NS4_8TiledMMAINS4_8MMA_AtomIJNS4_4SM904GMMA25MMA_64x32x16_F32F16F16_SSILNSP_5MajorE0ELSR_0ELNSP_7ScaleInE1ELSS_1EEEEEENS4_6LayoutISD_NS5_IJSC_NSA_ILi0EEESW_EEEEENS5_IJNS4_10UnderscoreESZ_SZ_EEEEENS4_13SM90_TMA_LOADENS4_14ComposedLayoutINS4_7SwizzleILi2ELi4ELi3EEENS4_18smem_ptr_flag_bitsILi16EEENSV_INS5_IJNSA_ILi8EEESI_EEENS5_IJSI_SC_EEEEEEEvNS4_8identityENS4_23SM90_TMA_LOAD_MULTICASTES1C_vS1D_EENS_8epilogue10collective6detail29Sm90TmaWarpSpecializedAdapterINS1H_15DefaultEpilogueISK_SL_SL_NS1G_6thread17LinearCombinationISK_Li1EffLNS1L_9ScaleType4KindE0ELNS_15FloatRoundStyleE2ESK_EENS1_15EpilogueDefaultEEEEEvvEEEEvNT_6ParamsE,"",@"SHT_CUDA_INFO"
	.sectionflags	@""
	.align	4


	//----- nvinfo : EIATTR_CUDA_API_VERSION
	.align		4
        /*0000*/ 	.byte	0x04, 0x37
        /*0002*/ 	.short	(.L_21 - .L_20)
.L_20:
        /*0004*/ 	.word	0x00000082


	//----- nvinfo : EIATTR_KPARAM_INFO
	.align		4
.L_21:
        /*0008*/ 	.byte	0x04, 0x17
        /*000a*/ 	.short	(.L_23 - .L_22)
.L_22:
        /*000c*/ 	.word	0x00000000
        /*0010*/ 	.short	0x0000
        /*0012*/ 	.short	0x0070
        /*0014*/ 	.byte	0x00, 0xf0, 0x01, 0x10


	//----- nvinfo : EIATTR_SPARSE_MMA_MASK
	.align		4
.L_23:
        /*0018*/ 	.byte	0x03, 0x50
        /*001a*/ 	.short	0x0000


	//----- nvinfo : EIATTR_MAXREG_COUNT
	.align		4
        /*001c*/ 	.byte	0x03, 0x1b
        /*001e*/ 	.short	0x00a8


	//----- nvinfo : EIATTR_NUM_BARRIERS
	.align		4
        /*0020*/ 	.byte	0x02, 0x4c
        /*0022*/ 	.byte	0x01
	.zero		1


	//----- nvinfo : EIATTR_EXTERNS
	.align		4
        /*0024*/ 	.byte	0x04, 0x0f
        /*0026*/ 	.short	(.L_25 - .L_24)


	//   ....[0]....
	.align		4
.L_24:
        /*0028*/ 	.word	index@(__assertfail)


	//----- nvinfo : EIATTR_MERCURY_ISA_VERSION
	.align		4
.L_25:
        /*002c*/ 	.byte	0x03, 0x5f
        /*002e*/ 	.short	0x0101


	//----- nvinfo : EIATTR_INT_WARP_WIDE_INSTR_OFFSETS
	.align		4
        /*0030*/ 	.byte	0x04, 0x31
        /*0032*/ 	.short	(.L_27 - .L_26)


	//   ....[0]....
.L_26:
        /*0034*/ 	.word	0x00000600


	//   ....[1]....
        /*0038*/ 	.word	0x00000620


	//   ....[2]....
        /*003c*/ 	.word	0x000007b0


	//----- nvinfo : EIATTR_COOP_GROUP_MASK_REGIDS
	.align		4
.L_27:
        /*0040*/ 	.byte	0x04, 0x29
        /*0042*/ 	.short	(.L_29 - .L_28)


	//   ....[0]....
.L_28:
        /*0044*/ 	.word	0xffffffff


	//   ....[1]....
        /*0048*/ 	.word	0xffffffff


	//   ....[2]....
        /*004c*/ 	.word	0xffffffff


	//   ....[3]....
        /*0050*/ 	.word	0xffffffff


	//   ....[4]....
        /*0054*/ 	.word	0xffffffff


	//   ....[5]....
        /*0058*/ 	.word	0xffffffff


	//----- nvinfo : EIATTR_COOP_GROUP_INSTR_OFFSETS
	.align		4
.L_29:
        /*005c*/ 	.byte	0x04, 0x28
        /*005e*/ 	.short	(.L_31 - .L_30)


	//   ....[0]....
.L_30:
        /*0060*/ 	.word	0x00000060


	//   ....[1]....
        /*0064*/ 	.word	0x00000070


	//   ....[2]....
        /*0068*/ 	.word	0x00000190


	//   ....[3]....
        /*006c*/ 	.word	0x00000470


	//   ....[4]....
        /*0070*/ 	.word	0x000008e0


	//   ....[5]....
        /*0074*/ 	.word	0x00001470


	//----- nvinfo : EIATTR_REG_RECONFIG
	.align		4
.L_31:
        /*0078*/ 	.byte	0x01, 0x54
	.zero		2


	//----- nvinfo : EIATTR_SYSCALL_OFFSETS
	.align		4
        /*007c*/ 	.byte	0x04, 0x46
        /*007e*/ 	.short	(.L_33 - .L_32)


	//   ....[0]....
.L_32:
        /*0080*/ 	.word	0x00001630


	//----- nvinfo : EIATTR_MBARRIER_INSTR_OFFSETS
	.align		4
.L_33:
        /*0084*/ 	.byte	0x04, 0x39
        /*0086*/ 	.short	(.L_35 - .L_34)


	//   ....[0]....
.L_34:
        /*0088*/ 	.word	0x00000330
        /*008c*/ 	.word	0x000000ff
        /*0090*/ 	.word	0x00000000
        /*0094*/ 	.short	0x0100
        /*0096*/ 	.byte	0x08
	.zero		1


	//   ....[1]....
        /*0098*/ 	.word	0x00000340
        /*009c*/ 	.word	0x000000ff
        /*00a0*/ 	.word	0x00000040
        /*00a4*/ 	.short	0x0100
        /*00a6*/ 	.byte	0x08
	.zero		1


	//   ....[2]....
        /*00a8*/ 	.word	0x00000350
        /*00ac*/ 	.word	0x000000ff
        /*00b0*/ 	.word	0x00000008
        /*00b4*/ 	.short	0x0100
        /*00b6*/ 	.byte	0x08
	.zero		1


	//   ....[3]....
        /*00b8*/ 	.word	0x00000360
        /*00bc*/ 	.word	0x000000ff
        /*00c0*/ 	.word	0x00000048
        /*00c4*/ 	.short	0x0100
        /*00c6*/ 	.byte	0x08
	.zero		1


	//   ....[4]....
        /*00c8*/ 	.word	0x00000370
        /*00cc*/ 	.word	0x000000ff
        /*00d0*/ 	.word	0x00000010
        /*00d4*/ 	.short	0x0100
        /*00d6*/ 	.byte	0x08
	.zero		1


	//   ....[5]....
        /*00d8*/ 	.word	0x00000380
        /*00dc*/ 	.word	0x000000ff
        /*00e0*/ 	.word	0x00000050
        /*00e4*/ 	.short	0x0100
        /*00e6*/ 	.byte	0x08
	.zero		1


	//   ....[6]....
        /*00e8*/ 	.word	0x00000390
        /*00ec*/ 	.word	0x000000ff
        /*00f0*/ 	.word	0x00000018
        /*00f4*/ 	.short	0x0100
        /*00f6*/ 	.byte	0x08
	.zero		1


	//   ....[7]....
        /*00f8*/ 	.word	0x000003a0
        /*00fc*/ 	.word	0x000000ff
        /*0100*/ 	.word	0x00000058
        /*0104*/ 	.short	0x0100
        /*0106*/ 	.byte	0x08
	.zero		1


	//   ....[8]....
        /*0108*/ 	.word	0x000003b0
        /*010c*/ 	.word	0x000000ff
        /*0110*/ 	.word	0x00000020
        /*0114*/ 	.short	0x0100
        /*0116*/ 	.byte	0x08
	.zero		1


	//   ....[9]....
        /*0118*/ 	.word	0x000003c0
        /*011c*/ 	.word	0x000000ff
        /*0120*/ 	.word	0x00000060
        /*0124*/ 	.short	0x0100
        /*0126*/ 	.byte	0x08
	.zero		1


	//   ....[10]....
        /*0128*/ 	.word	0x000003d0
        /*012c*/ 	.word	0x000000ff
        /*0130*/ 	.word	0x00000028
        /*0134*/ 	.short	0x0100
        /*0136*/ 	.byte	0x08
	.zero		1


	//   ....[11]....
        /*0138*/ 	.word	0x000003e0
        /*013c*/ 	.word	0x000000ff
        /*0140*/ 	.word	0x00000068
        /*0144*/ 	.short	0x0100
        /*0146*/ 	.byte	0x08
	.zero		1


	//   ....[12]....
        /*0148*/ 	.word	0x000003f0
        /*014c*/ 	.word	0x000000ff
        /*0150*/ 	.word	0x00000030
        /*0154*/ 	.short	0x0100
        /*0156*/ 	.byte	0x08
	.zero		1


	//   ....[13]....
        /*0158*/ 	.word	0x00000400
        /*015c*/ 	.word	0x000000ff
        /*0160*/ 	.word	0x00000070
        /*0164*/ 	.short	0x0100
        /*0166*/ 	.byte	0x08
	.zero		1


	//   ....[14]....
        /*0168*/ 	.word	0x00000410
        /*016c*/ 	.word	0x000000ff
        /*0170*/ 	.word	0x00000038
        /*0174*/ 	.short	0x0100
        /*0176*/ 	.byte	0x08
	.zero		1


	//   ....[15]....
        /*0178*/ 	.word	0x00000420
        /*017c*/ 	.word	0x000000ff
        /*0180*/ 	.word	0x00000078
        /*0184*/ 	.short	0x0100
        /*0186*/ 	.byte	0x08
	.zero		1


	//   ....[16]....
        /*0188*/ 	.word	0x000007f0
        /*018c*/ 	.word	0x000000ff
        /*0190*/ 	.word	0x00000090
        /*0194*/ 	.short	0x0100
        /*0196*/ 	.byte	0x06
	.zero		1


	//   ....[17]....
        /*0198*/ 	.word	0x00000850
        /*019c*/ 	.word	0x000000ff
        /*01a0*/ 	.word	0x00000098
        /*01a4*/ 	.short	0x0100
        /*01a6*/ 	.byte	0x06
	.zero		1


	//   ....[18]....
        /*01a8*/ 	.word	0x000016c0
        /*01ac*/ 	.word	0x00000003
        /*01b0*/ 	.word	0x00000000
        /*01b4*/ 	.short	0x010a
        /*01b6*/ 	.byte	0x3f
	.zero		1


	//   ....[19]....
        /*01b8*/ 	.word	0x00001700
        /*01bc*/ 	.word	0x00000003
        /*01c0*/ 	.word	0x00000000
        /*01c4*/ 	.short	0x010a
        /*01c6*/ 	.byte	0x3f
	.zero		1


	//   ....[20]....
        /*01c8*/ 	.word	0x00002060
        /*01cc*/ 	.word	0x000000ff
        /*01d0*/ 	.word	0x00000000
        /*01d4*/ 	.short	0x010a
        /*01d6*/ 	.byte	0x04
	.zero		1


	//   ....[21]....
        /*01d8*/ 	.word	0x000020a0
        /*01dc*/ 	.word	0x000000ff
        /*01e0*/ 	.word	0x00000000
        /*01e4*/ 	.short	0x010a
        /*01e6*/ 	.byte	0x04
	.zero		1


	//   ....[22]....
        /*01e8*/ 	.word	0x00002900
        /*01ec*/ 	.word	0x00000004
        /*01f0*/ 	.word	0x00000000
        /*01f4*/ 	.short	0x0101
        /*01f6*/ 	.byte	0x3f
	.zero		1


	//   ....[23]....
        /*01f8*/ 	.word	0x00002ac0
        /*01fc*/ 	.word	0x00000000
        /*0200*/ 	.word	0x00000000
        /*0204*/ 	.short	0x0101
        /*0206*/ 	.byte	0x3f
	.zero		1


	//   ....[24]....
        /*0208*/ 	.word	0x0000db30
        /*020c*/ 	.word	0x0000000e
        /*0210*/ 	.word	0x00000040
        /*0214*/ 	.short	0x010a
        /*0216*/ 	.byte	0x3f
	.zero		1


	//   ....[25]....
        /*0218*/ 	.word	0x0000df20
        /*021c*/ 	.word	0x00000005
        /*0220*/ 	.word	0x00000098
        /*0224*/ 	.short	0x0101
        /*0226*/ 	.byte	0x3f
	.zero		1


	//   ....[26]....
        /*0228*/ 	.word	0x0000e680
        /*022c*/ 	.word	0x00000007
        /*0230*/ 	.word	0x00000000
        /*0234*/ 	.short	0x010a
        /*0236*/ 	.byte	0x3f
	.zero		1


	//   ....[27]....
        /*0238*/ 	.word	0x0000e700
        /*023c*/ 	.word	0x00000006
        /*0240*/ 	.word	0x00000000
        /*0244*/ 	.short	0x010a
        /*0246*/ 	.byte	0x3f
	.zero		1


	//   ....[28]....
        /*0248*/ 	.word	0x0000e790
        /*024c*/ 	.word	0x00000007
        /*0250*/ 	.word	0x00000000
        /*0254*/ 	.short	0x010a
        /*0256*/ 	.byte	0x3f
	.zero		1


	//   ....[29]....
        /*0258*/ 	.word	0x0000e820
        /*025c*/ 	.word	0x00000006
        /*0260*/ 	.word	0x00000000
        /*0264*/ 	.short	0x010a
        /*0266*/ 	.byte	0x3f
	.zero		1


	//   ....[30]....
        /*0268*/ 	.word	0x0000e8b0
        /*026c*/ 	.word	0x00000007
        /*0270*/ 	.word	0x00000000
        /*0274*/ 	.short	0x010a
        /*0276*/ 	.byte	0x3f
	.zero		1


	//   ....[31]....
        /*0278*/ 	.word	0x0000e940
        /*027c*/ 	.word	0x00000006
        /*0280*/ 	.word	0x00000000
        /*0284*/ 	.short	0x010a
        /*0286*/ 	.byte	0x3f
	.zero		1


	//   ....[32]....
        /*0288*/ 	.word	0x0000e9d0
        /*028c*/ 	.word	0x00000007
        /*0290*/ 	.word	0x00000000
        /*0294*/ 	.short	0x010a
        /*0296*/ 	.byte	0x3f
	.zero		1


	//   ....[33]....
        /*0298*/ 	.word	0x0000ea60
        /*029c*/ 	.word	0x00000005
        /*02a0*/ 	.word	0x00000000
        /*02a4*/ 	.short	0x010a
        /*02a6*/ 	.byte	0x3f
	.zero		1


	//   ....[34]....
        /*02a8*/ 	.word	0x0000eac0
        /*02ac*/ 	.word	0x00000003
        /*02b0*/ 	.word	0x00000000
        /*02b4*/ 	.short	0x010a
        /*02b6*/ 	.byte	0x3f
	.zero		1


	//   ....[35]....
        /*02b8*/ 	.word	0x0000eb20
        /*02bc*/ 	.word	0x00000005
        /*02c0*/ 	.word	0x00000000
        /*02c4*/ 	.short	0x010a
        /*02c6*/ 	.byte	0x3f
	.zero		1


	//   ....[36]....
        /*02c8*/ 	.word	0x0000ebf0
        /*02cc*/ 	.word	0x0000000e
        /*02d0*/ 	.word	0x00000040
        /*02d4*/ 	.short	0x010a
        /*02d6*/ 	.byte	0x3f
	.zero		1


	//   ....[37]....
        /*02d8*/ 	.word	0x0000ecc0
        /*02dc*/ 	.word	0x00000007
        /*02e0*/ 	.word	0x00000000
        /*02e4*/ 	.short	0x010a
        /*02e6*/ 	.byte	0x3f
	.zero		1


	//   ....[38]....
        /*02e8*/ 	.word	0x0000ed10
        /*02ec*/ 	.word	0x00000006
        /*02f0*/ 	.word	0x00000000
        /*02f4*/ 	.short	0x010a
        /*02f6*/ 	.byte	0x3f
	.zero		1


	//   ....[39]....
        /*02f8*/ 	.word	0x0000ed60
        /*02fc*/ 	.word	0x00000007
        /*0300*/ 	.word	0x00000000
        /*0304*/ 	.short	0x010a
        /*0306*/ 	.byte	0x3f
	.zero		1


	//   ....[40]....
        /*0308*/ 	.word	0x0000edb0
        /*030c*/ 	.word	0x00000006
        /*0310*/ 	.word	0x00000000
        /*0314*/ 	.short	0x010a
        /*0316*/ 	.byte	0x3f
	.zero		1


	//   ....[41]....
        /*0318*/ 	.word	0x0000ee00
        /*031c*/ 	.word	0x00000007
        /*0320*/ 	.word	0x00000000
        /*0324*/ 	.short	0x010a
        /*0326*/ 	.byte	0x3f
	.zero		1


	//   ....[42]....
        /*0328*/ 	.word	0x0000ee50
        /*032c*/ 	.word	0x00000006
        /*0330*/ 	.word	0x00000000
        /*0334*/ 	.short	0x010a
        /*0336*/ 	.byte	0x3f
	.zero		1


	//   ....[43]....
        /*0338*/ 	.word	0x0000eea0
        /*033c*/ 	.word	0x00000007
        /*0340*/ 	.word	0x00000000
        /*0344*/ 	.short	0x010a
        /*0346*/ 	.byte	0x3f
	.zero		1


	//----- nvinfo : EIATTR_NUM_MBARRIERS
	.align		4
.L_35:
        /*0348*/ 	.byte	0x03, 0x38
        /*034a*/ 	.short	0x0012


	//----- nvinfo : EIATTR_EXIT_INSTR_OFFSETS
	.align		4
        /*034c*/ 	.byte	0x04, 0x1c
        /*034e*/ 	.short	(.L_37 - .L_36)


	//   ....[0]....
.L_36:
        /*0350*/ 	.word	0x00000b10


	//   ....[1]....
        /*0354*/ 	.word	0x000013a0


	//   ....[2]....
        /*0358*/ 	.word	0x0000d1c0


	//   ....[3]....
        /*035c*/ 	.word	0x0000d7c0


	//   ....[4]....
        /*0360*/ 	.word	0x0000eab0


	//----- nvinfo : EIATTR_MAX_THREADS
	.align		4
.L_37:
        /*0364*/ 	.byte	0x04, 0x05
        /*0366*/ 	.short	(.L_39 - .L_38)
.L_38:
        /*0368*/ 	.word	0x00000180
        /*036c*/ 	.word	0x00000001
        /*0370*/ 	.word	0x00000001


	//----- nvinfo : EIATTR_CRS_STACK_SIZE
	.align		4
.L_39:
        /*0374*/ 	.byte	0x04, 0x1e
        /*0376*/ 	.short	(.L_41 - .L_40)
.L_40:
        /*0378*/ 	.word	0x00000000


	//----- nvinfo : EIATTR_CBANK_PARAM_SIZE
	.align		4
.L_41:
        /*037c*/ 	.byte	0x03, 0x19
        /*037e*/ 	.short	0x0470


	//----- nvinfo : EIATTR_PARAM_CBANK
	.align		4
        /*0380*/ 	.byte	0x04, 0x0a
        /*0382*/ 	.short	(.L_43 - .L_42)
	.align		4
.L_42:
        /*0384*/ 	.word	index@(.nv.constant0._ZN7cutlass13device_kernelINS_4gemm6kernel13GemmUniversalIN4cute5tupleIJiiiiEEENS1_10collective13CollectiveMmaINS1_34MainloopSm90TmaGmmaWarpSpecializedILi8ENS5_IJNS4_1CILi2EEENSA_ILi1EEESC_EEENS1_35KernelTmaWarpSpecializedCooperativeEEENS5_IJNSA_ILi256EEENSA_ILi160EEENSA_ILi32EEEEEENS_6half_tENS5_IJlSC_lEEESK_SL_NS4_8TiledMMAINS4_8MMA_AtomIJNS4_4SM904GMMA25MMA_64x32x16_F32F16F16_SSILNSP_5MajorE0ELSR_0ELNSP_7ScaleInE1ELSS_1EEEEEENS4_6LayoutISD_NS5_IJSC_NSA_ILi0EEESW_EEEEENS5_IJNS4_10UnderscoreESZ_SZ_EEEEENS4_13SM90_TMA_LOADENS4_14ComposedLayoutINS4_7SwizzleILi2ELi4ELi3EEENS4_18smem_ptr_flag_bitsILi16EEENSV_INS5_IJNSA_ILi8EEESI_EEENS5_IJSI_SC_EEEEEEEvNS4_8identityENS4_23SM90_TMA_LOAD_MULTICASTES1C_vS1D_EENS_8epilogue10collective6detail29Sm90TmaWarpSpecializedAdapterINS1H_15DefaultEpilogueISK_SL_SL_NS1G_6thread17LinearCombinationISK_Li1EffLNS1L_9ScaleType4KindE0ELNS_15FloatRoundStyleE2ESK_EENS1_15EpilogueDefaultEEEEEvvEEEEvNT_6ParamsE)
        /*0388*/ 	.short	0x0210
        /*038a*/ 	.short	0x0470


	//----- nvinfo : EIATTR_SW_WAR
	.align		4
.L_43:
        /*038c*/ 	.byte	0x04, 0x36
        /*038e*/ 	.short	(.L_45 - .L_44)
.L_44:
        /*0390*/ 	.word	0x00000008
.L_45:


//--------------------- .nv.callgraph             --------------------------
	.section	.nv.callgraph,"",@"SHT_CUDA_CALLGRAPH"
	.align	4
	.sectionentsize	8
	.align		4
        /*0000*/ 	.word	0x00000000
	.align		4
        /*0004*/ 	.word	0xffffffff
	.align		4
        /*0008*/ 	.word	index@(_ZN7cutlass13device_kernelINS_4gemm6kernel13GemmUniversalIN4cute5tupleIJiiiiEEENS1_10collective13CollectiveMmaINS1_34MainloopSm90TmaGmmaWarpSpecializedILi8ENS5_IJNS4_1CILi2EEENSA_ILi1EEESC_EEENS1_35KernelTmaWarpSpecializedCooperativeEEENS5_IJNSA_ILi256EEENSA_ILi160EEENSA_ILi32EEEEEENS_6half_tENS5_IJlSC_lEEESK_SL_NS4_8TiledMMAINS4_8MMA_AtomIJNS4_4SM904GMMA25MMA_64x32x16_F32F16F16_SSILNSP_5MajorE0ELSR_0ELNSP_7ScaleInE1ELSS_1EEEEEENS4_6LayoutISD_NS5_IJSC_NSA_ILi0EEESW_EEEEENS5_IJNS4_10UnderscoreESZ_SZ_EEEEENS4_13SM90_TMA_LOADENS4_14ComposedLayoutINS4_7SwizzleILi2ELi4ELi3EEENS4_18smem_ptr_flag_bitsILi16EEENSV_INS5_IJNSA_ILi8EEESI_EEENS5_IJSI_SC_EEEEEEEvNS4_8identityENS4_23SM90_TMA_LOAD_MULTICASTES1C_vS1D_EENS_8epilogue10collective6detail29Sm90TmaWarpSpecializedAdapterINS1H_15DefaultEpilogueISK_SL_SL_NS1G_6thread17LinearCombinationISK_Li1EffLNS1L_9ScaleType4KindE0ELNS_15FloatRoundStyleE2ESK_EENS1_15EpilogueDefaultEEEEEvvEEEEvNT_6ParamsE)
	.align		4
        /*000c*/ 	.word	index@(__assertfail)
	.align		4
        /*0010*/ 	.word	0x00000000
	.align		4
        /*0014*/ 	.word	0xfffffffe
	.align		4
        /*0018*/ 	.word	0x00000000
	.align		4
        /*001c*/ 	.word	0xfffffffd
	.align		4
        /*0020*/ 	.word	0x00000000
	.align		4
        /*0024*/ 	.word	0xfffffffc


//--------------------- .nv.constant4             --------------------------
	.section	.nv.constant4,"a",@progbits
	.align	8
	.align		8
.nv.constant4:
        /*0000*/ 	.dword	__assertfail
	.align		8
        /*0008*/ 	.dword	__unnamed_1
	.align		8
        /*0010*/ 	.dword	_ZN40_INTERNAL_5f20eeb6_4_k_cu_2e81fd3f_145424cuda3std3__45__cpo5beginE
	.align		8
        /*0018*/ 	.dword	_ZN40_INTERNAL_5f20eeb6_4_k_cu_2e81fd3f_145424cuda3std3__45__cpo3endE
	.align		8
        /*0020*/ 	.dword	_ZN40_INTERNAL_5f20eeb6_4_k_cu_2e81fd3f_145424cuda3std3__45__cpo6cbeginE
	.align		8
        /*0028*/ 	.dword	_ZN40_INTERNAL_5f20eeb6_4_k_cu_2e81fd3f_145424cuda3std3__45__cpo4cendE
	.align		8
        /*0030*/ 	.dword	_ZN40_INTERNAL_5f20eeb6_4_k_cu_2e81fd3f_145424cuda3std3__442_GLOBAL__N__5f20eeb6_4_k_cu_2e81fd3f_145426ignoreE
	.align		8
        /*0038*/ 	.dword	_ZN40_INTERNAL_5f20eeb6_4_k_cu_2e81fd3f_145424cuda3std3__419piecewise_constructE
	.align		8
        /*0040*/ 	.dword	_ZN40_INTERNAL_5f20eeb6_4_k_cu_2e81fd3f_145424cuda3std3__48in_placeE
	.align		8
        /*0048*/ 	.dword	_ZN40_INTERNAL_5f20eeb6_4_k_cu_2e81fd3f_145424cuda3std6ranges3__45__cpo4swapE
	.align		8
        /*0050*/ 	.dword	_ZN40_INTERNAL_5f20eeb6_4_k_cu_2e81fd3f_145424cuda3std6ranges3__45__cpo9iter_moveE
	.align		8
        /*0058*/ 	.dword	_ZN40_INTERNAL_5f20eeb6_4_k_cu_2e81fd3f_145424cute7productE
	.align		8
        /*0060*/ 	.dword	_ZN40_INTERNAL_5f20eeb6_4_k_cu_2e81fd3f_145424cute1_E
	.align		8
        /*0068*/ 	.dword	$str$22
	.align		8
        /*0070*/ 	.dword	$str$23


//--------------------- .text._ZN7cutlass13device_kernelINS_4gemm6kernel13GemmUniversalIN4cute5tupleIJiiiiEEENS1_10collective13CollectiveMmaINS1_34MainloopSm90TmaGmmaWarpSpecializedILi8ENS5_IJNS4_1CILi2EEENSA_ILi1EEESC_EEENS1_35KernelTmaWarpSpecializedCooperativeEEENS5_IJNSA_ILi256EEENSA_ILi160EEENSA_ILi32EEEEEENS_6half_tENS5_IJlSC_lEEESK_SL_NS4_8TiledMMAINS4_8MMA_AtomIJNS4_4SM904GMMA25MMA_64x32x16_F32F16F16_SSILNSP_5MajorE0ELSR_0ELNSP_7ScaleInE1ELSS_1EEEEEENS4_6LayoutISD_NS5_IJSC_NSA_ILi0EEESW_EEEEENS5_IJNS4_10UnderscoreESZ_SZ_EEEEENS4_13SM90_TMA_LOADENS4_14ComposedLayoutINS4_7SwizzleILi2ELi4ELi3EEENS4_18smem_ptr_flag_bitsILi16EEENSV_INS5_IJNSA_ILi8EEESI_EEENS5_IJSI_SC_EEEEEEEvNS4_8identityENS4_23SM90_TMA_LOAD_MULTICASTES1C_vS1D_EENS_8epilogue10collective6detail29Sm90TmaWarpSpecializedAdapterINS1H_15DefaultEpilogueISK_SL_SL_NS1G_6thread17LinearCombinationISK_Li1EffLNS1L_9ScaleType4KindE0ELNS_15FloatRoundStyleE2ESK_EENS1_15EpilogueDefaultEEEEEvvEEEEvNT_6ParamsE --------------------------
	.section	.text._ZN7cutlass13device_kernelINS_4gemm6kernel13GemmUniversalIN4cute5tupleIJiiiiEEENS1_10collective13CollectiveMmaINS1_34MainloopSm90TmaGmmaWarpSpecializedILi8ENS5_IJNS4_1CILi2EEENSA_ILi1EEESC_EEENS1_35KernelTmaWarpSpecializedCooperativeEEENS5_IJNSA_ILi256EEENSA_ILi160EEENSA_ILi32EEEEEENS_6half_tENS5_IJlSC_lEEESK_SL_NS4_8TiledMMAINS4_8MMA_AtomIJNS4_4SM904GMMA25MMA_64x32x16_F32F16F16_SSILNSP_5MajorE0ELSR_0ELNSP_7ScaleInE1ELSS_1EEEEEENS4_6LayoutISD_NS5_IJSC_NSA_ILi0EEESW_EEEEENS5_IJNS4_10UnderscoreESZ_SZ_EEEEENS4_13SM90_TMA_LOADENS4_14ComposedLayoutINS4_7SwizzleILi2ELi4ELi3EEENS4_18smem_ptr_flag_bitsILi16EEENSV_INS5_IJNSA_ILi8EEESI_EEENS5_IJSI_SC_EEEEEEEvNS4_8identityENS4_23SM90_TMA_LOAD_MULTICASTES1C_vS1D_EENS_8epilogue10collective6detail29Sm90TmaWarpSpecializedAdapterINS1H_15DefaultEpilogueISK_SL_SL_NS1G_6thread17LinearCombinationISK_Li1EffLNS1L_9ScaleType4KindE0ELNS_15FloatRoundStyleE2ESK_EENS1_15EpilogueDefaultEEEEEvvEEEEvNT_6ParamsE,"ax",@progbits
	.align	128
.text._ZN7cutlass13device_kernelINS_4gemm6kernel13GemmUniversalIN4cute5tupleIJiiiiEEENS1_10collective13CollectiveMmaINS1_34MainloopSm90TmaGmmaWarpSpecializedILi8ENS5_IJNS4_1CILi2EEENSA_ILi1EEESC_EEENS1_35KernelTmaWarpSpecializedCooperativeEEENS5_IJNSA_ILi256EEENSA_ILi160EEENSA_ILi32EEEEEENS_6half_tENS5_IJlSC_lEEESK_SL_NS4_8TiledMMAINS4_8MMA_AtomIJNS4_4SM904GMMA25MMA_64x32x16_F32F16F16_SSILNSP_5MajorE0ELSR_0ELNSP_7ScaleInE1ELSS_1EEEEEENS4_6LayoutISD_NS5_IJSC_NSA_ILi0EEESW_EEEEENS5_IJNS4_10UnderscoreESZ_SZ_EEEEENS4_13SM90_TMA_LOADENS4_14ComposedLayoutINS4_7SwizzleILi2ELi4ELi3EEENS4_18smem_ptr_flag_bitsILi16EEENSV_INS5_IJNSA_ILi8EEESI_EEENS5_IJSI_SC_EEEEEEEvNS4_8identityENS4_23SM90_TMA_LOAD_MULTICASTES1C_vS1D_EENS_8epilogue10collective6detail29Sm90TmaWarpSpecializedAdapterINS1H_15DefaultEpilogueISK_SL_SL_NS1G_6thread17LinearCombinationISK_Li1EffLNS1L_9ScaleType4KindE0ELNS_15FloatRoundStyleE2ESK_EENS1_15EpilogueDefaultEEEEEvvEEEEvNT_6ParamsE:
        .type           _ZN7cutlass13device_kernelINS_4gemm6kernel13GemmUniversalIN4cute5tupleIJiiiiEEENS1_10collective13CollectiveMmaINS1_34MainloopSm90TmaGmmaWarpSpecializedILi8ENS5_IJNS4_1CILi2EEENSA_ILi1EEESC_EEENS1_35KernelTmaWarpSpecializedCooperativeEEENS5_IJNSA_ILi256EEENSA_ILi160EEENSA_ILi32EEEEEENS_6half_tENS5_IJlSC_lEEESK_SL_NS4_8TiledMMAINS4_8MMA_AtomIJNS4_4SM904GMMA25MMA_64x32x16_F32F16F16_SSILNSP_5MajorE0ELSR_0ELNSP_7ScaleInE1ELSS_1EEEEEENS4_6LayoutISD_NS5_IJSC_NSA_ILi0EEESW_EEEEENS5_IJNS4_10UnderscoreESZ_SZ_EEEEENS4_13SM90_TMA_LOADENS4_14ComposedLayoutINS4_7SwizzleILi2ELi4ELi3EEENS4_18smem_ptr_flag_bitsILi16EEENSV_INS5_IJNSA_ILi8EEESI_EEENS5_IJSI_SC_EEEEEEEvNS4_8identityENS4_23SM90_TMA_LOAD_MULTICASTES1C_vS1D_EENS_8epilogue10collective6detail29Sm90TmaWarpSpecializedAdapterINS1H_15DefaultEpilogueISK_SL_SL_NS1G_6thread17LinearCombinationISK_Li1EffLNS1L_9ScaleType4KindE0ELNS_15FloatRoundStyleE2ESK_EENS1_15EpilogueDefaultEEEEEvvEEEEvNT_6ParamsE,@function
        .size           _ZN7cutlass13device_kernelINS_4gemm6kernel13GemmUniversalIN4cute5tupleIJiiiiEEENS1_10collective13CollectiveMmaINS1_34MainloopSm90TmaGmmaWarpSpecializedILi8ENS5_IJNS4_1CILi2EEENSA_ILi1EEESC_EEENS1_35KernelTmaWarpSpecializedCooperativeEEENS5_IJNSA_ILi256EEENSA_ILi160EEENSA_ILi32EEEEEENS_6half_tENS5_IJlSC_lEEESK_SL_NS4_8TiledMMAINS4_8MMA_AtomIJNS4_4SM904GMMA25MMA_64x32x16_F32F16F16_SSILNSP_5MajorE0ELSR_0ELNSP_7ScaleInE1ELSS_1EEEEEENS4_6LayoutISD_NS5_IJSC_NSA_ILi0EEESW_EEEEENS5_IJNS4_10UnderscoreESZ_SZ_EEEEENS4_13SM90_TMA_LOADENS4_14ComposedLayoutINS4_7SwizzleILi2ELi4ELi3EEENS4_18smem_ptr_flag_bitsILi16EEENSV_INS5_IJNSA_ILi8EEESI_EEENS5_IJSI_SC_EEEEEEEvNS4_8identityENS4_23SM90_TMA_LOAD_MULTICASTES1C_vS1D_EENS_8epilogue10collective6detail29Sm90TmaWarpSpecializedAdapterINS1H_15DefaultEpilogueISK_SL_SL_NS1G_6thread17LinearCombinationISK_Li1EffLNS1L_9ScaleType4KindE0ELNS_15FloatRoundStyleE2ESK_EENS1_15EpilogueDefaultEEEEEvvEEEEvNT_6ParamsE,(.L_x_396 - _ZN7cutlass13device_kernelINS_4gemm6kernel13GemmUniversalIN4cute5tupleIJiiiiEEENS1_10collective13CollectiveMmaINS1_34MainloopSm90TmaGmmaWarpSpecializedILi8ENS5_IJNS4_1CILi2EEENSA_ILi1EEESC_EEENS1_35KernelTmaWarpSpecializedCooperativeEEENS5_IJNSA_ILi256EEENSA_ILi160EEENSA_ILi32EEEEEENS_6half_tENS5_IJlSC_lEEESK_SL_NS4_8TiledMMAINS4_8MMA_AtomIJNS4_4SM904GMMA25MMA_64x32x16_F32F16F16_SSILNSP_5MajorE0ELSR_0ELNSP_7ScaleInE1ELSS_1EEEEEENS4_6LayoutISD_NS5_IJSC_NSA_ILi0EEESW_EEEEENS5_IJNS4_10UnderscoreESZ_SZ_EEEEENS4_13SM90_TMA_LOADENS4_14ComposedLayoutINS4_7SwizzleILi2ELi4ELi3EEENS4_18smem_ptr_flag_bitsILi16EEENSV_INS5_IJNSA_ILi8EEESI_EEENS5_IJSI_SC_EEEEEEEvNS4_8identityENS4_23SM90_TMA_LOAD_MULTICASTES1C_vS1D_EENS_8epilogue10collective6detail29Sm90TmaWarpSpecializedAdapterINS1H_15DefaultEpilogueISK_SL_SL_NS1G_6thread17LinearCombinationISK_Li1EffLNS1L_9ScaleType4KindE0ELNS_15FloatRoundStyleE2ESK_EENS1_15EpilogueDefaultEEEEEvvEEEEvNT_6ParamsE)
        .other          _ZN7cutlass13device_kernelINS_4gemm6kernel13GemmUniversalIN4cute5tupleIJiiiiEEENS1_10collective13CollectiveMmaINS1_34MainloopSm90TmaGmmaWarpSpecializedILi8ENS5_IJNS4_1CILi2EEENSA_ILi1EEESC_EEENS1_35KernelTmaWarpSpecializedCooperativeEEENS5_IJNSA_ILi256EEENSA_ILi160EEENSA_ILi32EEEEEENS_6half_tENS5_IJlSC_lEEESK_SL_NS4_8TiledMMAINS4_8MMA_AtomIJNS4_4SM904GMMA25MMA_64x32x16_F32F16F16_SSILNSP_5MajorE0ELSR_0ELNSP_7ScaleInE1ELSS_1EEEEEENS4_6LayoutISD_NS5_IJSC_NSA_ILi0EEESW_EEEEENS5_IJNS4_10UnderscoreESZ_SZ_EEEEENS4_13SM90_TMA_LOADENS4_14ComposedLayoutINS4_7SwizzleILi2ELi4ELi3EEENS4_18smem_ptr_flag_bitsILi16EEENSV_INS5_IJNSA_ILi8EEESI_EEENS5_IJSI_SC_EEEEEEEvNS4_8identityENS4_23SM90_TMA_LOAD_MULTICASTES1C_vS1D_EENS_8epilogue10collective6detail29Sm90TmaWarpSpecializedAdapterINS1H_15DefaultEpilogueISK_SL_SL_NS1G_6thread17LinearCombinationISK_Li1EffLNS1L_9ScaleType4KindE0ELNS_15FloatRoundStyleE2ESK_EENS1_15EpilogueDefaultEEEEEvvEEEEvNT_6ParamsE,@"STO_CUDA_ENTRY STV_DEFAULT"
_ZN7cutlass13device_kernelINS_4gemm6kernel13GemmUniversalIN4cute5tupleIJiiiiEEENS1_10collective13CollectiveMmaINS1_34MainloopSm90TmaGmmaWarpSpecializedILi8ENS5_IJNS4_1CILi2EEENSA_ILi1EEESC_EEENS1_35KernelTmaWarpSpecializedCooperativeEEENS5_IJNSA_ILi256EEENSA_ILi160EEENSA_ILi32EEEEEENS_6half_tENS5_IJlSC_lEEESK_SL_NS4_8TiledMMAINS4_8MMA_AtomIJNS4_4SM904GMMA25MMA_64x32x16_F32F16F16_SSILNSP_5MajorE0ELSR_0ELNSP_7ScaleInE1ELSS_1EEEEEENS4_6LayoutISD_NS5_IJSC_NSA_ILi0EEESW_EEEEENS5_IJNS4_10UnderscoreESZ_SZ_EEEEENS4_13SM90_TMA_LOADENS4_14ComposedLayoutINS4_7SwizzleILi2ELi4ELi3EEENS4_18smem_ptr_flag_bitsILi16EEENSV_INS5_IJNSA_ILi8EEESI_EEENS5_IJSI_SC_EEEEEEEvNS4_8identityENS4_23SM90_TMA_LOAD_MULTICASTES1C_vS1D_EENS_8epilogue10collective6detail29Sm90TmaWarpSpecializedAdapterINS1H_15DefaultEpilogueISK_SL_SL_NS1G_6thread17LinearCombinationISK_Li1EffLNS1L_9ScaleType4KindE0ELNS_15FloatRoundStyleE2ESK_EENS1_15EpilogueDefaultEEEEEvvEEEEvNT_6ParamsE:
[----:B------:R-:W0:Y:S01]  /*0000*/  LDC R1, c[0x0][0x28] ;  /* 0x00000a00ff017b82 */ /* 0x000e220000000800 */
[----:B------:R-:W1:Y:S01]  /*0010*/  S2R R2, SR_TID.X ;  /* 0x0000000000027919 */ /* 0x000e620000002100 */
[----:B------:R-:W-:Y:S01]  /*0020*/  ELECT P0, URZ, PT ;  /* 0x00000000003f782f */ /* 0x000fe20003800000 */
[----:B------:R-:W-:Y:S01]  /*0030*/  BSSY B0, `(.L_x_0) ;  /* 0x0000015000007945 */ /* 0x000fe20003800000 */
[--C-:B-1----:R-:W-:Y:S02]  /*0040*/  SHF.R.U32.HI R0, RZ, 0x5, R2.reuse ;  /* 0x00000005ff007819 */ /* 0x102fe40000011602 */
[----:B------:R-:W-:-:S03]  /*0050*/  SHF.R.U32.HI R3, RZ, 0x7, R2 ;  /* 0x00000007ff037819 */ /* 0x000fc60000011602 */
[----:B------:R-:W1:Y:S04]  /*0060*/  SHFL.IDX PT, R4, R0, RZ, 0x1f ;  /* 0x00001fff00047589 */ /* 0x000e6800000e0000 */
[----:B------:R-:W2:Y:S01]  /*0070*/  SHFL.IDX PT, R3, R3, RZ, 0x1f ;  /* 0x00001fff03037589 */ /* 0x000ea200000e0000 */
[----:B-1----:R-:W-:Y:S02]  /*0080*/  R2UR UR9, R4 ;  /* 0x00000000040972ca */ /* 0x002fe400000e0000 */
[----:B--2---:R-:W-:-:S11]  /*0090*/  R2UR UR5, R3 ;  /* 0x00000000030572ca */ /* 0x004fd600000e0000 */
[----:B------:R-:W-:Y:S02]  /*00a0*/  USHF.R.S32.HI UR4, URZ, 0x1f, UR9 ;  /* 0x0000001f3f047899 */ /* 0x000fe40008011409 */
[----:B------:R-:W-:Y:S02]  /*00b0*/  ISETP.NE.OR P0, PT, RZ, UR9, !P0 ;  /* 0x00000009ff007c0c */ /* 0x000fe4000c705670 */
[----:B------:R-:W-:-:S04]  /*00c0*/  ULEA.HI UR4, UR4, UR9, URZ, 0x2 ;  /* 0x0000000904047291 */ /* 0x000fc8000f8f103f */
[----:B------:R-:W-:-:S04]  /*00d0*/  ULOP3.LUT UR4, UR4, 0xfffffffc, URZ, 0xc0, !UPT ;  /* 0xfffffffc04047892 */ /* 0x000fc8000f8ec03f */
[----:B------:R-:W-:-:S03]  /*00e0*/  UIADD3 UR9, UR9, -UR4, URZ ;  /* 0x8000000409097290 */ /* 0x000fc6000fffe03f */
[----:B0-----:R-:W-:Y:S09]  /*00f0*/  @P0 BRA `(.L_x_1) ;  /* 0x0000000000200947 */ /* 0x001ff20003800000 */
[----:B------:R-:W-:Y:S02]  /*0100*/  ULDC.64 UR6, c[0x0][0x198] ;  /* 0x0000660000067ab9 */ /* 0x000fe40000000a00 */
[----:B------:R-:W-:Y:S02]  /*0110*/  UIADD3 UR10, UP0, UR6, 0xf0, URZ ;  /* 0x000000f0060a7890 */ /* 0x000fe4000ff1e03f */
[----:B------:R-:W-:Y:S02]  /*0120*/  UIADD3 UR6, UP1, UR6, 0x1f0, URZ ;  /* 0x000001f006067890 */ /* 0x000fe4000ff3e03f */
[----:B------:R-:W-:Y:S02]  /*0130*/  UIADD3.X UR11, URZ, UR7, URZ, UP0, !UPT ;  /* 0x000000073f0b7290 */ /* 0x000fe400087fe43f */
[----:B------:R-:W-:-:S07]  /*0140*/  UIADD3.X UR7, URZ, UR7, URZ, UP1, !UPT ;  /* 0x000000073f077290 */ /* 0x000fce0008ffe43f */
[----:B------:R0:W-:Y:S02]  /*0150*/  UTMACCTL.PF [UR10] ;  /* 0x000000000a0079b9 */ /* 0x0001e40008040000 */
[----:B------:R0:W-:Y:S02]  /*0160*/  UTMACCTL.PF [UR6] ;  /* 0x00000000060079b9 */ /* 0x0001e40008040000 */
[----:B0-----:R-:W-:Y:S01]  /*0170*/  NOP ;  /* 0x0000000000007918 */ /* 0x001fe20000000000 */
.L_x_1:
[----:B------:R-:W-:Y:S05]  /*0180*/  BSYNC B0 ;  /* 0x0000000000007941 */ /* 0x000fea0003800000 */
.L_x_0:
[----:B------:R-:W0:Y:S01]  /*0190*/  SHFL.IDX PT, R3, R0, RZ, 0x1f ;  /* 0x00001fff00037589 */ /* 0x000e2200000e0000 */
[----:B------:R-:W-:Y:S01]  /*01a0*/  UISETP.NE.AND UP0, UPT, UR9, 0x3, UPT ;  /* 0x000000030900788c */ /* 0x000fe2000bf05270 */
[----:B------:R-:W-:Y:S01]  /*01b0*/  ISETP.NE.AND P1, PT, RZ, UR5, PT ;  /* 0x00000005ff007c0c */ /* 0x000fe2000bf25270 */
[----:B------:R-:W-:Y:S02]  /*01c0*/  UIADD3 UR16, UR5, -0x1, URZ ;  /* 0xffffffff05107890 */ /* 0x000fe4000fffe03f */
[----:B------:R-:W-:Y:S02]  /*01d0*/  UISETP.EQ.OR UP0, UPT, UR9, URZ, !UP0 ;  /* 0x0000003f0900728c */ /* 0x000fe4000c702670 */
[----:B------:R-:W-:Y:S02]  /*01e0*/  UISETP.GE.U32.AND UP1, UPT, UR16, 0x2, UPT ;  /* 0x000000021000788c */ /* 0x000fe4000bf26070 */
[----:B------:R-:W-:-:S04]  /*01f0*/  UISETP.EQ.AND UP0, UPT, UR5, URZ, UP0 ;  /* 0x0000003f0500728c */ /* 0x000fc80008702270 */
[----:B------:R-:W-:-:S04]  /*0200*/  USEL UR38, URZ, 0x1, !UP0 ;  /* 0x000000013f267887 */ /* 0x000fc8000c000000 */
[----:B------:R-:W-:Y:S01]  /*0210*/  USEL UR38, UR38, 0x2, UP1 ;  /* 0x0000000226267887 */ /* 0x000fe20008800000 */
[----:B0-----:R-:W-:-:S13]  /*0220*/  ISETP.NE.AND P0, PT, R3, RZ, PT ;  /* 0x000000ff0300720c */ /* 0x001fda0003f05270 */
[----:B------:R-:W-:Y:S05]  /*0230*/  @P0 BRA `(.L_x_2) ;  /* 0x0000000000840947 */ /* 0x000fea0003800000 */
[----:B------:R-:W-:Y:S01]  /*0240*/  ELECT P0, URZ, PT ;  /* 0x00000000003f782f */ /* 0x000fe20003800000 */
[----:B------:R-:W-:-:S12]  /*0250*/  BSSY B0, `(.L_x_2) ;  /* 0x000001f000007945 */ /* 0x000fd80003800000 */
[----:B------:R-:W-:Y:S05]  /*0260*/  @!P0 BRA `(.L_x_3) ;  /* 0x0000000000748947 */ /* 0x000fea0003800000 */
[----:B------:R-:W0:Y:S01]  /*0270*/  S2UR UR8, SR_CgaCtaId ;  /* 0x00000000000879c3 */ /* 0x000e220000008800 */
[----:B------:R-:W-:Y:S01]  /*0280*/  UMOV UR4, 0x400 ;  /* 0x0000040000047882 */ /* 0x000fe20000000000 */
[----:B------:R-:W-:Y:S01]  /*0290*/  UMOV UR5, 0x1 ;  /* 0x0000000100057882 */ /* 0x000fe20000000000 */
[----:B------:R-:W-:Y:S02]  /*02a0*/  UMOV UR6, 0x4 ;  /* 0x0000000400067882 */ /* 0x000fe40000000000 */
[----:B------:R-:W-:-:S04]  /*02b0*/  UIADD3 UR6, -UR6, 0x100000, URZ ;  /* 0x0010000006067890 */ /* 0x000fc8000fffe13f */
[----:B------:R-:W-:Y:S02]  /*02c0*/  USHF.L.U32 UR7, UR6, 0xb, URZ ;  /* 0x0000000b06077899 */ /* 0x000fe4000800063f */
[----:B------:R-:W-:Y:S02]  /*02d0*/  USHF.L.U32 UR6, UR6, 0x1, URZ ;  /* 0x0000000106067899 */ /* 0x000fe4000800063f */
[----:B0-----:R-:W-:Y:S02]  /*02e0*/  ULEA UR8, UR8, UR4, 0x18 ;  /* 0x0000000408087291 */ /* 0x001fe4000f8ec03f */
[----:B------:R-:W-:-:S04]  /*02f0*/  UIADD3 UR4, -UR5, 0x100000, URZ ;  /* 0x0010000005047890 */ /* 0x000fc8000fffe13f */
[----:B------:R-:W-:Y:S02]  /*0300*/  USHF.L.U32 UR5, UR4, 0xb, URZ ;  /* 0x0000000b04057899 */ /* 0x000fe4000800063f */
[----:B------:R-:W-:Y:S01]  /*0310*/  USHF.L.U32 UR4, UR4, 0x1, URZ ;  /* 0x0000000104047899 */ /* 0x000fe2000800063f */
[----:B------:R-:W0:Y:S11]  /*0320*/  FENCE.VIEW.ASYNC.S ;  /* 0x00000000000073c6 */ /* 0x000e360000000000 */
[----:B0-----:R0:W1:Y:S01]  /*0330*/  SYNCS.EXCH.64 URZ, [UR8], UR4 ;  /* 0x00000004083f75b2 */ /* 0x0010620008000100 */
[----:B------:R0:W2:Y:S01]  /*0340*/  SYNCS.EXCH.64 URZ, [UR8+0x40], UR6 ;  /* 0x00004006083f75b2 */ /* 0x0000a20008000100 */
[----:B------:R0:W3:Y:S01]  /*0350*/  SYNCS.EXCH.64 URZ, [UR8+0x8], UR4 ;  /* 0x00000804083f75b2 */ /* 0x0000e20008000100 */
[----:B------:R0:W4:Y:S01]  /*0360*/  SYNCS.EXCH.64 URZ, [UR8+0x48], UR6 ;  /* 0x00004806083f75b2 */ /* 0x0001220008000100 */
[----:B------:R0:W0:Y:S01]  /*0370*/  SYNCS.EXCH.64 URZ, [UR8+0x10], UR4 ;  /* 0x00001004083f75b2 */ /* 0x0000220008000100 */
        /* <DEDUP_REMOVED lines=11> */
[----:B------:R-:W-:Y:S01]  /*0430*/  NOP ;  /* 0x0000000000007918 */ /* 0x000fe20000000000 */
.L_x_3:
[----:B0-----:R-:W-:Y:S05]  /*0440*/  BSYNC B0 ;  /* 0x0000000000007941 */ /* 0x001fea0003800000 */
.L_x_2:
[----:B------:R-:W0:Y:S01]  /*0450*/  S2UR UR13, SR_CTAID.X ;  /* 0x00000000000d79c3 */ /* 0x000e220000002500 */
[----:B------:R-:W-:Y:S01]  /*0460*/  SHF.R.S32.HI R5, RZ, 0x1f, R2 ;  /* 0x0000001fff057819 */ /* 0x000fe20000011402 */
[----:B------:R-:W5:Y:S01]  /*0470*/  SHFL.IDX PT, R6, R0, RZ, 0x1f ;  /* 0x00001fff00067589 */ /* 0x000f6200000e0000 */
[----:B------:R-:W-:Y:S01]  /*0480*/  ULDC UR4, c[0x0][0x150] ;  /* 0x0000540000047ab9 */ /* 0x000fe20000000800 */
[----:B------:R-:W-:Y:S02]  /*0490*/  ELECT P0, URZ, PT ;  /* 0x00000000003f782f */ /* 0x000fe40003800000 */
[----:B------:R-:W-:Y:S01]  /*04a0*/  LEA.HI R5, R5, R2, RZ, 0x7 ;  /* 0x0000000205057211 */ /* 0x000fe200078f38ff */
[----:B------:R-:W-:Y:S01]  /*04b0*/  ULDC UR5, c[0x0][0x154] ;  /* 0x0000550000057ab9 */ /* 0x000fe20000000800 */
[----:B------:R-:W-:Y:S01]  /*04c0*/  ULDC UR8, c[0x0][0x144] ;  /* 0x0000510000087ab9 */ /* 0x000fe20000000800 */
[----:B------:R-:W1:Y:S01]  /*04d0*/  S2UR UR10, SR_CTAID.Y ;  /* 0x00000000000a79c3 */ /* 0x000e620000002600 */
[----:B------:R-:W-:Y:S01]  /*04e0*/  LOP3.LUT R5, R5, 0xffffff80, RZ, 0xc0, !PT ;  /* 0xffffff8005057812 */ /* 0x000fe200078ec0ff */
[----:B------:R-:W-:Y:S01]  /*04f0*/  NOP ;  /* 0x0000000000007918 */ /* 0x000fe20000000000 */
[----:B------:R-:W-:Y:S01]  /*0500*/  NOP ;  /* 0x0000000000007918 */ /* 0x000fe20000000000 */
[----:B------:R-:W-:Y:S01]  /*0510*/  ULDC UR11, c[0x0][0x148] ;  /* 0x00005200000b7ab9 */ /* 0x000fe20000000800 */
[----:B------:R-:W-:-:S02]  /*0520*/  IMAD.MOV.U32 R18, RZ, RZ, 0x1 ;  /* 0x00000001ff127424 */ /* 0x000fc400078e00ff */
[----:B------:R-:W-:-:S05]  /*0530*/  IMAD.IADD R5, R2, 0x1, -R5 ;  /* 0x0000000102057824 */ /* 0x000fca00078e0a05 */
[----:B------:R-:W-:Y:S02]  /*0540*/  SHF.R.S32.HI R4, RZ, 0x1f, R5 ;  /* 0x0000001fff047819 */ /* 0x000fe40000011405 */
[----:B0-----:R-:W-:Y:S02]  /*0550*/  I2FP.F32.U32 R7, UR13 ;  /* 0x0000000d00077c45 */ /* 0x001fe40008201000 */
[----:B------:R-:W-:Y:S02]  /*0560*/  LEA.HI R4, R4, R5, RZ, 0x3 ;  /* 0x0000000504047211 */ /* 0x000fe400078f18ff */
[----:B-----5:R-:W-:Y:S01]  /*0570*/  ISETP.NE.OR P0, PT, R6, RZ, !P0 ;  /* 0x000000ff0600720c */ /* 0x020fe20004705670 */
[----:B------:R-:W-:Y:S01]  /*0580*/  FMUL R8, R7, UR4 ;  /* 0x0000000407087c20 */ /* 0x000fe20008400000 */
[--C-:B------:R-:W-:Y:S02]  /*0590*/  SHF.R.S32.HI R0, RZ, 0x3, R4.reuse ;  /* 0x00000003ff007819 */ /* 0x100fe40000011404 */
[----:B------:R-:W-:-:S02]  /*05a0*/  SHF.R.S32.HI R7, RZ, 0x1f, R4 ;  /* 0x0000001fff077819 */ /* 0x000fc40000011404 */
[----:B------:R-:W-:Y:S01]  /*05b0*/  SHF.R.S32.HI R4, RZ, 0x1f, R3 ;  /* 0x0000001fff047819 */ /* 0x000fe20000011403 */
[----:B------:R-:W0:Y:S01]  /*05c0*/  F2I.U32.TRUNC.NTZ R8, R8 ;  /* 0x0000000800087305 */ /* 0x000e22000020f000 */
[----:B------:R-:W-:Y:S02]  /*05d0*/  LEA.HI R7, R7, R0, RZ, 0x2 ;  /* 0x0000000007077211 */ /* 0x000fe400078f10ff */
[----:B------:R-:W-:Y:S02]  /*05e0*/  LEA.HI R4, R4, R3, RZ, 0x2 ;  /* 0x0000000304047211 */ /* 0x000fe400078f10ff */
[----:B------:R-:W-:Y:S01]  /*05f0*/  LOP3.LUT R7, R7, 0xfffffffc, RZ, 0xc0, !PT ;  /* 0xfffffffc07077812 */ /* 0x000fe200078ec0ff */
[----:B------:R-:W-:Y:S01]  /*0600*/  VOTEU.ALL UP0, P0 ;  /* 0x00000000003f7886 */ /* 0x000fe20000000000 */
[----:B------:R-:W-:Y:S01]  /*0610*/  LOP3.LUT R4, R4, 0x3ffffffc, RZ, 0xc0, !PT ;  /* 0x3ffffffc04047812 */ /* 0x000fe200078ec0ff */
[----:B------:R-:W-:Y:S02]  /*0620*/  VOTEU.ALL UP1, P0 ;  /* 0x00000000003f7886 */ /* 0x000fe40000020000 */
[----:B------:R-:W-:Y:S01]  /*0630*/  IMAD.IADD R7, R0, 0x1, -R7 ;  /* 0x0000000100077824 */ /* 0x000fe200078e0a07 */
[----:B-1----:R-:W-:Y:S01]  /*0640*/  I2FP.F32.U32 R0, UR10 ;  /* 0x0000000a00007c45 */ /* 0x002fe20008201000 */
[----:B------:R-:W-:Y:S01]  /*0650*/  IMAD.IADD R4, R3, 0x1, -R4 ;  /* 0x0000000103047824 */ /* 0x000fe200078e0a04 */
[----:B------:R-:W1:Y:S01]  /*0660*/  @!UP0 S2UR UR7, SR_CgaCtaId ;  /* 0x00000000000789c3 */ /* 0x000e620000008800 */
[----:B------:R-:W-:Y:S01]  /*0670*/  @!UP0 UMOV UR6, 0x400 ;  /* 0x0000040000068882 */ /* 0x000fe20000000000 */
[----:B0-----:R-:W-:Y:S01]  /*0680*/  R2UR UR4, R8 ;  /* 0x00000000080472ca */ /* 0x001fe200000e0000 */
[----:B------:R-:W-:-:S02]  /*0690*/  IMAD R4, R4, 0x4, R7 ;  /* 0x0000000404047824 */ /* 0x000fc400078e0207 */
[----:B------:R-:W-:Y:S02]  /*06a0*/  FMUL R6, R0, UR5 ;  /* 0x0000000500067c20 */ /* 0x000fe40008400000 */
[C---:B------:R-:W-:Y:S01]  /*06b0*/  IMAD.SHL.U32 R19, R4.reuse, 0x4, RZ ;  /* 0x0000000404137824 */ /* 0x040fe200078e00ff */
[----:B------:R-:W-:-:S03]  /*06c0*/  LEA.HI R0, R4, R4, RZ, 0x1 ;  /* 0x0000000404007211 */ /* 0x000fc600078f08ff */
[----:B------:R-:W0:Y:S01]  /*06d0*/  F2I.U32.TRUNC.NTZ R6, R6 ;  /* 0x0000000600067305 */ /* 0x000e22000020f000 */
[----:B------:R-:W-:Y:S02]  /*06e0*/  LOP3.LUT R3, R0, 0xfffffffe, RZ, 0xc0, !PT ;  /* 0xfffffffe00037812 */ /* 0x000fe400078ec0ff */
[C---:B------:R-:W-:Y:S01]  /*06f0*/  LOP3.LUT R19, R4.reuse, 0xc, R19, 0x78, !PT ;  /* 0x0000000c04137812 */ /* 0x040fe200078e7813 */
[----:B------:R-:W-:Y:S02]  /*0700*/  UIADD3 UR4, -UR4, URZ, URZ ;  /* 0x0000003f04047290 */ /* 0x000fe4000fffe13f */
[----:B------:R-:W-:Y:S02]  /*0710*/  IMAD.IADD R3, R4, 0x1, -R3 ;  /* 0x0000000104037824 */ /* 0x000fe400078e0a03 */
[----:B------:R-:W-:-:S03]  /*0720*/  UIMAD UR8, UR8, UR4, UR13 ;  /* 0x00000004080872a4 */ /* 0x000fc6000f8e020d */
[----:B------:R-:W-:Y:S02]  /*0730*/  UMOV UR4, 0x20 ;  /* 0x0000002000047882 */ /* 0x000fe40000000000 */
[----:B------:R-:W-:-:S04]  /*0740*/  @!UP0 UIADD3 UR4, -UR4, 0x100000, URZ ;  /* 0x0010000004048890 */ /* 0x000fc8000fffe13f */
[----:B------:R-:W-:Y:S02]  /*0750*/  @!UP0 USHF.L.U32 UR5, UR4, 0xb, URZ ;  /* 0x0000000b04058899 */ /* 0x000fe4000800063f */
[----:B------:R-:W-:Y:S01]  /*0760*/  @!UP0 USHF.L.U32 UR4, UR4, 0x1, URZ ;  /* 0x0000000104048899 */ /* 0x000fe2000800063f */
[----:B------:R-:W-:Y:S01]  /*0770*/  ISETP.NE.AND P3, PT, R3, UR8, PT ;  /* 0x0000000803007c0c */ /* 0x000fe2000bf65270 */
[----:B-1----:R-:W-:Y:S01]  /*0780*/  @!UP0 ULEA UR6, UR7, UR6, 0x18 ;  /* 0x0000000607068291 */ /* 0x002fe2000f8ec03f */
[----:B------:R-:W1:Y:S01]  /*0790*/  LDC R3, c[0x0][0x140] ;  /* 0x00005000ff037b82 */ /* 0x000e620000000800 */
[----:B0-----:R-:W-:Y:S01]  /*07a0*/  R2UR UR12, R6 ;  /* 0x00000000060c72ca */ /* 0x001fe200000e0000 */
[----:B------:R-:W-:Y:S01]  /*07b0*/  VOTEU.ALL UP0, P0 ;  /* 0x00000000003f7886 */ /* 0x000fe20000000000 */
[----:B------:R-:W-:-:S04]  /*07c0*/  LOP3.LUT P0, RZ, R5, 0x7, RZ, 0xc0, !PT ;  /* 0x0000000705ff7812 */ /* 0x000fc8000780c0ff */
[C---:B------:R-:W-:Y:S01]  /*07d0*/  ISETP.LT.U32.AND P0, PT, R19.reuse, 0x2, !P0 ;  /* 0x000000021300780c */ /* 0x040fe20004701070 */
[----:B------:R-:W0:Y:S03]  /*07e0*/  FENCE.VIEW.ASYNC.S ;  /* 0x00000000000073c6 */ /* 0x000e260000000000 */
[----:B0-----:R-:W0:Y:S01]  /*07f0*/  @!UP0 SYNCS.EXCH.64 URZ, [UR6+0x90], UR4 ;  /* 0x00009004063f85b2 */ /* 0x001e220008000100 */
[----:B------:R-:W-:Y:S02]  /*0800*/  @P3 LEA.HI R0, R19, R19, RZ, 0x1 ;  /* 0x0000001313003211 */ /* 0x000fe400078f08ff */
[----:B------:R-:W-:Y:S02]  /*0810*/  UIADD3 UR12, -UR12, URZ, URZ ;  /* 0x0000003f0c0c7290 */ /* 0x000fe4000fffe13f */
[----:B------:R-:W-:Y:S02]  /*0820*/  @P3 SHF.R.S32.HI R0, RZ, 0x1, R0 ;  /* 0x00000001ff003819 */ /* 0x000fe40000011400 */
[----:B-1----:R-:W-:-:S02]  /*0830*/  ISETP.EQ.U32.AND P2, PT, R3, 0x1, PT ;  /* 0x000000010300780c */ /* 0x002fc40003f42070 */
[----:B------:R-:W-:Y:S01]  /*0840*/  SEL R3, RZ, 0x1, !P0 ;  /* 0x00000001ff037807 */ /* 0x000fe20004000000 */
[----:B------:R1:W0:Y:S01]  /*0850*/  @!UP1 SYNCS.EXCH.64 URZ, [UR6+0x98], UR4 ;  /* 0x00009804063f95b2 */ /* 0x0002220008000100 */
[----:B------:R-:W-:Y:S01]  /*0860*/  NOP ;  /* 0x0000000000007918 */ /* 0x000fe20000000000 */
[----:B-1----:R-:W-:-:S06]  /*0870*/  UIMAD UR4, UR11, UR12, UR10 ;  /* 0x0000000c0b0472a4 */ /* 0x002fcc000f8e020a */
[----:B------:R-:W-:-:S04]  /*0880*/  @P3 ISETP.NE.AND P4, PT, R0, UR4, PT ;  /* 0x0000000400003c0c */ /* 0x000fc8000bf85270 */
[----:B------:R-:W-:-:S04]  /*0890*/  @P3 SEL R18, RZ, 0x1, P4 ;  /* 0x00000001ff123807 */ /* 0x000fc80002000000 */
[----:B------:R-:W-:Y:S01]  /*08a0*/  LOP3.LUT R18, R18, R3, RZ, 0xc0, !PT ;  /* 0x0000000312127212 */ /* 0x000fe200078ec0ff */
[----:B------:R-:W-:Y:S06]  /*08b0*/  @!P2 BRA `(.L_x_4) ;  /* 0x000000000008a947 */ /* 0x000fec0003800000 */
[----:B0-234-:R-:W-:Y:S01]  /*08c0*/  UCGABAR_ARV ;  /* 0x00000000000079c7 */ /* 0x01dfe20008000000 */
[----:B------:R-:W-:Y:S05]  /*08d0*/  BRA `(.L_x_5) ;  /* 0x0000000000047947 */ /* 0x000fea0003800000 */
.L_x_4:
[----:B0-234-:R-:W-:Y:S01]  /*08e0*/  NOP ;  /* 0x0000000000007918 */ /* 0x01dfe20000000000 */
.L_x_5:
[----:B------:R-:W-:Y:S01]  /*08f0*/  ULDC UR4, c[0x0][0x65c] ;  /* 0x0001970000047ab9 */ /* 0x000fe20000000800 */
[----:B------:R-:W-:Y:S01]  /*0900*/  UMOV UR5, URZ ;  /* 0x0000003f00057c82 */ /* 0x000fe20008000000 */
[----:B------:R-:W-:-:S03]  /*0910*/  UISETP.NE.AND UP0, UPT, UR4, 0x1, UPT ;  /* 0x000000010400788c */ /* 0x000fc6000bf05270 */
[----:B------:R-:W-:Y:S01]  /*0920*/  UMOV UR4, UR13 ;  /* 0x0000000d00047c82 */ /* 0x000fe20008000000 */
[----:B------:R-:W-:Y:S02]  /*0930*/  UP2UR UR39, UPR, URZ, 0x1 ;  /* 0x000000013f277883 */ /* 0x000fe40008000000 */
[----:B------:R-:W-:Y:S02]  /*0940*/  PLOP3.LUT P3, PT, PT, PT, UP0, 0x80, 0x0 ;  /* 0x000000000000781c */ /* 0x000fe40003f6f008 */
[----:B------:R-:W-:Y:S02]  /*0950*/  PLOP3.LUT P4, PT, PT, PT, UP0, 0x80, 0x0 ;  /* 0x000000000000781c */ /* 0x000fe40003f8f008 */
[----:B------:R-:W-:Y:S01]  /*0960*/  PLOP3.LUT P5, PT, PT, PT, UP0, 0x80, 0x0 ;  /* 0x000000000000781c */ /* 0x000fe20003faf008 */
[----:B------:R-:W-:Y:S01]  /*0970*/  @UP0 ULDC UR14, c[0x0][0x10] ;  /* 0x00000400000e0ab9 */ /* 0x000fe20000000800 */
[----:B------:R-:W-:Y:S01]  /*0980*/  @UP0 UMOV UR6, UR10 ;  /* 0x0000000a00060c82 */ /* 0x000fe20008000000 */
[----:B------:R-:W-:Y:S01]  /*0990*/  @UP0 UMOV UR7, URZ ;  /* 0x0000003f00070c82 */ /* 0x000fe20008000000 */
[----:B------:R-:W-:Y:S01]  /*09a0*/  PLOP3.LUT P0, PT, PT, PT, UP0, 0x80, 0x0 ;  /* 0x000000000000781c */ /* 0x000fe20003f0f008 */
[----:B------:R-:W-:-:S03]  /*09b0*/  @UP0 UIMAD.WIDE.U32 UR14, UR13, UR14, UR6 ;  /* 0x0000000e0d0e02a5 */ /* 0x000fc6000f8e0006 */
[----:B------:R-:W-:Y:S01]  /*09c0*/  @!UP0 ULDC UR7, c[0x0][0xc] ;  /* 0x0000030000078ab9 */ /* 0x000fe20000000800 */
[----:B------:R-:W-:Y:S01]  /*09d0*/  @UP0 UMOV UR6, URZ ;  /* 0x0000003f00060c82 */ /* 0x000fe20008000000 */
[----:B------:R-:W-:Y:S01]  /*09e0*/  @!UP0 UIMAD.WIDE.U32 UR4, UR10, UR7, UR4 ;  /* 0x000000070a0482a5 */ /* 0x000fe2000f8e0004 */
[----:B------:R-:W-:Y:S01]  /*09f0*/  IMAD.U32 R17, RZ, RZ, UR15 ;  /* 0x0000000fff117e24 */ /* 0x000fe2000f8e00ff */
[----:B------:R-:W-:Y:S01]  /*0a00*/  @UP0 UIADD3 UR6, UR15, UR6, URZ ;  /* 0x000000060f060290 */ /* 0x000fe2000fffe03f */
[----:B------:R-:W-:-:S03]  /*0a10*/  IMAD.U32 R16, RZ, RZ, UR14 ;  /* 0x0000000eff107e24 */ /* 0x000fc6000f8e00ff */
[----:B------:R-:W-:Y:S02]  /*0a20*/  IMAD.U32 R4, RZ, RZ, UR4 ;  /* 0x00000004ff047e24 */ /* 0x000fe4000f8e00ff */
[----:B------:R-:W-:Y:S02]  /*0a30*/  IMAD.U32 R7, RZ, RZ, UR5 ;  /* 0x00000005ff077e24 */ /* 0x000fe4000f8e00ff */
[----:B------:R-:W-:Y:S02]  /*0a40*/  @P3 IMAD.U32 R17, RZ, RZ, UR6 ;  /* 0x00000006ff113e24 */ /* 0x000fe4000f8e00ff */
[----:B------:R-:W-:Y:S02]  /*0a50*/  IMAD.U32 R5, RZ, RZ, UR5 ;  /* 0x00000005ff057e24 */ /* 0x000fe4000f8e00ff */
[----:B------:R-:W-:Y:S02]  /*0a60*/  IMAD.U32 R6, RZ, RZ, UR4 ;  /* 0x00000004ff067e24 */ /* 0x000fe4000f8e00ff */
[----:B------:R-:W-:-:S02]  /*0a70*/  @!P4 IMAD.MOV.U32 R16, RZ, RZ, R4 ;  /* 0x000000ffff10c224 */ /* 0x000fc400078e0004 */
[----:B------:R-:W-:Y:S01]  /*0a80*/  @!P5 IMAD.MOV.U32 R17, RZ, RZ, R7 ;  /* 0x000000ffff11d224 */ /* 0x000fe200078e0007 */
[----:B------:R-:W-:Y:S06]  /*0a90*/  @!P2 BRA `(.L_x_6) ;  /* 0x00000000000ca947 */ /* 0x000fec0003800000 */
[----:B------:R-:W-:Y:S01]  /*0aa0*/  UCGABAR_WAIT ;  /* 0x0000000000007dc7 */ /* 0x000fe20008000000 */
[----:B------:R-:W-:Y:S01]  /*0ab0*/  CCTL.IVALL ;  /* 0x00000000ff00798f */ /* 0x000fe20002000000 */
[----:B------:R-:W-:Y:S05]  /*0ac0*/  BRA `(.L_x_7) ;  /* 0x0000000000047947 */ /* 0x000fea0003800000 */
.L_x_6:
[----:B------:R-:W-:Y:S06]  /*0ad0*/  BAR.SYNC.DEFER_BLOCKING 0x0 ;  /* 0x0000000000007b1d */ /* 0x000fec0000010000 */
.L_x_7:
[----:B------:R-:W-:Y:S05]  /*0ae0*/  @!P1 BRA `(.L_x_8) ;  /* 0x000000c400b89947 */ /* 0x000fea0003800000 */
[----:B------:R-:W-:-:S06]  /*0af0*/  UISETP.GT.U32.AND UP0, UPT, UR16, 0x1, UPT ;  /* 0x000000011000788c */ /* 0x000fcc000bf04070 */
[----:B------:R-:W-:-:S13]  /*0b00*/  PLOP3.LUT P0, PT, PT, PT, UP0, 0x80, 0x0 ;  /* 0x000000000000781c */ /* 0x000fda0003f0f008 */
[----:B------:R-:W-:Y:S05]  /*0b10*/  @P0 EXIT ;  /* 0x000000000000094d */ /* 0x000fea0003800000 */
[----:B------:R-:W-:Y:S01]  /*0b20*/  ULDC.64 UR4, c[0x0][0x650] ;  /* 0x0001940000047ab9 */ /* 0x000fe20000000a00 */
[----:B------:R-:W-:Y:S01]  /*0b30*/  UMOV UR45, 0xffffffff ;  /* 0xffffffff002d7882 */ /* 0x000fe20000000000 */
[----:B------:R-:W-:Y:S01]  /*0b40*/  ISETP.GE.U32.AND P0, PT, R16, UR4, PT ;  /* 0x0000000410007c0c */ /* 0x000fe2000bf06070 */
[----:B------:R-:W-:Y:S01]  /*0b50*/  UMOV UR40, 0xffffffff ;  /* 0xffffffff00287882 */ /* 0x000fe20000000000 */
[----:B------:R-:W-:Y:S01]  /*0b60*/  UMOV UR41, 0xffffffff ;  /* 0xffffffff00297882 */ /* 0x000fe20000000000 */
[----:B------:R-:W-:Y:S02]  /*0b70*/  PRMT R0, RZ, 0x7610, R0 ;  /* 0x00007610ff007816 */ /* 0x000fe40000000000 */
[----:B------:R-:W-:-:S13]  /*0b80*/  ISETP.GE.U32.AND.EX P0, PT, R17, UR5, PT, P0 ;  /* 0x0000000511007c0c */ /* 0x000fda000bf06100 */
[----:B------:R-:W-:Y:S05]  /*0b90*/  @P0 BRA `(.L_x_9) ;  /* 0x0000000400480947 */ /* 0x000fea0003800000 */
[----:B------:R-:W-:Y:S01]  /*0ba0*/  ULDC.64 UR16, c[0x0][0x628] ;  /* 0x00018a0000107ab9 */ /* 0x000fe20000000a00 */
[C---:B------:R-:W-:Y:S01]  /*0bb0*/  R2UR UR19, R16.reuse ;  /* 0x00000000101372ca */ /* 0x040fe200000e0000 */
[----:B------:R-:W-:Y:S01]  /*0bc0*/  ULDC UR18, c[0x0][0x630] ;  /* 0x00018c0000127ab9 */ /* 0x000fe20000000800 */
[----:B------:R-:W-:Y:S02]  /*0bd0*/  ISETP.NE.U32.AND P0, PT, RZ, UR16, PT ;  /* 0x00000010ff007c0c */ /* 0x000fe4000bf05070 */
[----:B------:R-:W-:Y:S02]  /*0be0*/  R2UR UR4, R16 ;  /* 0x00000000100472ca */ /* 0x000fe400000e0000 */
[----:B------:R-:W-:Y:S02]  /*0bf0*/  ISETP.NE.AND.EX P0, PT, RZ, UR17, PT, P0 ;  /* 0x00000011ff007c0c */ /* 0x000fe4000bf05300 */
[----:B------:R-:W-:-:S11]  /*0c00*/  R2UR UR5, R17 ;  /* 0x00000000110572ca */ /* 0x000fd600000e0000 */
[----:B------:R-:W-:Y:S05]  /*0c10*/  @!P0 BRA `(.L_x_10) ;  /* 0x0000000000308947 */ /* 0x000fea0003800000 */
[----:B------:R-:W-:Y:S01]  /*0c20*/  R2UR UR4, R16 ;  /* 0x00000000100472ca */ /* 0x000fe200000e0000 */
[----:B------:R-:W-:Y:S01]  /*0c30*/  ULDC UR9, c[0x0][0x634] ;  /* 0x00018d0000097ab9 */ /* 0x000fe20000000800 */
[----:B------:R-:W-:-:S11]  /*0c40*/  R2UR UR13, R17 ;  /* 0x00000000110d72ca */ /* 0x000fd600000e0000 */
[----:B------:R-:W-:-:S04]  /*0c50*/  UIADD3 UR9, UP0, UR4, UR9, URZ ;  /* 0x0000000904097290 */ /* 0x000fc8000ff1e03f */
[----:B------:R-:W-:-:S04]  /*0c60*/  UIADD3.X UR13, URZ, UR13, URZ, UP0, !UPT ;  /* 0x0000000d3f0d7290 */ /* 0x000fc800087fe43f */
[----:B------:R-:W-:-:S04]  /*0c70*/  UIMAD.WIDE.U32 UR4, UR13, UR16, URZ ;  /* 0x000000100d0472a5 */ /* 0x000fc8000f8e003f */
[----:B------:R-:W-:Y:S02]  /*0c80*/  UIMAD.WIDE.U32 UR6, UP0, UR9, UR17, UR4 ;  /* 0x00000011090672a5 */ /* 0x000fe4000f800004 */
[----:B------:R-:W-:Y:S02]  /*0c90*/  UIMAD.WIDE.U32 UR4, UR9, UR16, URZ ;  /* 0x00000010090472a5 */ /* 0x000fe4000f8e003f */
[----:B------:R-:W-:Y:S02]  /*0ca0*/  UIADD3.X UR15, URZ, URZ, URZ, UP0, !UPT ;  /* 0x0000003f3f0f7290 */ /* 0x000fe400087fe43f */
[----:B------:R-:W-:Y:S01]  /*0cb0*/  UIADD3 URZ, UP0, UR5, UR6, URZ ;  /* 0x00000006053f7290 */ /* 0x000fe2000ff1e03f */
[----:B------:R-:W-:-:S03]  /*0cc0*/  UMOV UR14, UR7 ;  /* 0x00000007000e7c82 */ /* 0x000fc60008000000 */
[----:B------:R-:W-:-:S12]  /*0cd0*/  UIMAD.WIDE.U32.X UR4, UR13, UR17, UR14, UP0 ;  /* 0x000000110d0472a5 */ /* 0x000fd800080e040e */
.L_x_10:
[----:B------:R-:W-:Y:S01]  /*0ce0*/  USHF.R.U64 UR41, UR4, UR18, UR5 ;  /* 0x0000001204297299 */ /* 0x000fe20008001205 */
[----:B------:R-:W-:Y:S01]  /*0cf0*/  R2UR UR7, R17 ;  /* 0x00000000110772ca */ /* 0x000fe200000e0000 */
[----:B------:R-:W-:Y:S02]  /*0d00*/  USHF.R.U32.HI UR4, URZ, UR18, UR5 ;  /* 0x000000123f047299 */ /* 0x000fe40008011605 */
[----:B------:R-:W-:Y:S01]  /*0d10*/  UIADD3 UR5, UP0, URZ, -UR41, URZ ;  /* 0x800000293f057290 */ /* 0x000fe2000ff1e03f */
[----:B------:R-:W-:Y:S01]  /*0d20*/  ULDC.64 UR14, c[0x0][0x620] ;  /* 0x00018800000e7ab9 */ /* 0x000fe20000000a00 */
[----:B------:R-:W-:Y:S02]  /*0d30*/  UMOV UR6, UR19 ;  /* 0x0000001300067c82 */ /* 0x000fe40008000000 */
[----:B------:R-:W-:Y:S01]  /*0d40*/  UIADD3.X UR4, URZ, ~UR4, URZ, UP0, !UPT ;  /* 0x800000043f047290 */ /* 0x000fe200087fe43f */
[----:B------:R-:W-:Y:S01]  /*0d50*/  ULDC UR9, c[0x0][0x618] ;  /* 0x0001860000097ab9 */ /* 0x000fe20000000800 */
[----:B------:R-:W-:-:S02]  /*0d60*/  UIMAD UR12, UR11, UR12, UR10 ;  /* 0x0000000c0b0c72a4 */ /* 0x000fc4000f8e020a */
[----:B------:R-:W-:Y:S02]  /*0d70*/  UIMAD UR4, UR4, UR14, URZ ;  /* 0x0000000e040472a4 */ /* 0x000fe4000f8e023f */
[----:B------:R-:W-:Y:S02]  /*0d80*/  UIMAD.WIDE.U32 UR6, UR5, UR14, UR6 ;  /* 0x0000000e050672a5 */ /* 0x000fe4000f8e0006 */
[----:B------:R-:W-:Y:S01]  /*0d90*/  UIMAD UR4, UR5, UR15, UR4 ;  /* 0x0000000f050472a4 */ /* 0x000fe2000f8e0204 */
[----:B------:R-:W-:Y:S01]  /*0da0*/  ULDC UR10, c[0x0][0x608] ;  /* 0x00018200000a7ab9 */ /* 0x000fe20000000800 */
[----:B------:R-:W-:Y:S02]  /*0db0*/  ULDC UR18, c[0x0][0x658] ;  /* 0x0001960000127ab9 */ /* 0x000fe40000000800 */
[----:B------:R-:W-:Y:S01]  /*0dc0*/  UIADD3 UR7, UR7, UR4, URZ ;  /* 0x0000000407077290 */ /* 0x000fe2000fffe03f */
[----:B------:R-:W-:Y:S02]  /*0dd0*/  UMOV UR11, 0xffffffff ;  /* 0xffffffff000b7882 */ /* 0x000fe40000000000 */
[----:B------:R-:W-:Y:S01]  /*0de0*/  ULDC.64 UR4, c[0x0][0x640] ;  /* 0x0001900000047ab9 */ /* 0x000fe20000000a00 */
[----:B------:R-:W-:Y:S01]  /*0df0*/  USHF.R.U64 UR16, UR6, UR9, UR7 ;  /* 0x0000000906107299 */ /* 0x000fe20008001207 */
[----:B------:R-:W-:Y:S01]  /*0e00*/  ISETP.NE.U32.AND P0, PT, RZ, UR4, PT ;  /* 0x00000004ff007c0c */ /* 0x000fe2000bf05070 */
[----:B------:R-:W-:-:S02]  /*0e10*/  USHF.R.U32.HI UR7, URZ, UR9, UR7 ;  /* 0x000000093f077299 */ /* 0x000fc40008011607 */
[----:B------:R-:W-:Y:S01]  /*0e20*/  USHF.L.U32 UR6, UR11, UR18, URZ ;  /* 0x000000120b067299 */ /* 0x000fe2000800063f */
[----:B------:R-:W-:Y:S01]  /*0e30*/  ISETP.NE.AND.EX P0, PT, RZ, UR5, PT, P0 ;  /* 0x00000005ff007c0c */ /* 0x000fe2000bf05300 */
[----:B------:R-:W-:Y:S02]  /*0e40*/  USHF.R.U64 UR22, UR16, UR10, UR7 ;  /* 0x0000000a10167299 */ /* 0x000fe40008001207 */
[----:B------:R-:W-:Y:S02]  /*0e50*/  USHF.R.U32.HI UR7, URZ, UR10, UR7 ;  /* 0x0000000a3f077299 */ /* 0x000fe40008011607 */
[----:B------:R-:W-:Y:S02]  /*0e60*/  UISETP.NE.AND UP1, UPT, UR39, URZ, UPT ;  /* 0x0000003f2700728c */ /* 0x000fe4000bf25270 */
[----:B------:R-:W-:Y:S01]  /*0e70*/  USHF.R.U64 UR23, UR22, UR18, UR7 ;  /* 0x0000001216177299 */ /* 0x000fe20008001207 */
[----:B------:R-:W-:Y:S01]  /*0e80*/  ULDC UR17, c[0x0][0x600] ;  /* 0x0001800000117ab9 */ /* 0x000fe20000000800 */
[----:B------:R-:W-:-:S02]  /*0e90*/  ULOP3.LUT UR13, URZ, UR6, URZ, 0x33, !UPT ;  /* 0x000000063f0d7292 */ /* 0x000fc4000f8e333f */
[----:B------:R-:W-:Y:S02]  /*0ea0*/  UIADD3 UR15, UR17, -0x1, URZ ;  /* 0xffffffff110f7890 */ /* 0x000fe4000fffe03f */
[----:B------:R-:W-:Y:S02]  /*0eb0*/  USEL UR12, UR8, UR12, !UP1 ;  /* 0x0000000c080c7287 */ /* 0x000fe4000c800000 */
[----:B------:R-:W-:Y:S01]  /*0ec0*/  USHF.R.U32.HI UR7, URZ, UR18, UR7 ;  /* 0x000000123f077299 */ /* 0x000fe20008011607 */
[----:B------:R-:W-:Y:S01]  /*0ed0*/  ULDC UR19, c[0x0][0x648] ;  /* 0x0001920000137ab9 */ /* 0x000fe20000000800 */
[----:B------:R-:W-:Y:S01]  /*0ee0*/  ULDC UR20, c[0x0][0x638] ;  /* 0x00018e0000147ab9 */ /* 0x000fe20000000800 */
[----:B------:R-:W-:Y:S01]  /*0ef0*/  UMOV UR21, 0x1 ;  /* 0x0000000100157882 */ /* 0x000fe20000000000 */
[----:B------:R-:W-:Y:S01]  /*0f00*/  UMOV UR6, UR23 ;  /* 0x0000001700067c82 */ /* 0x000fe20008000000 */
[----:B------:R-:W-:Y:S07]  /*0f10*/  @!P0 BRA `(.L_x_11) ;  /* 0x0000000000308947 */ /* 0x000fee0003800000 */
[----:B------:R-:W-:Y:S02]  /*0f20*/  ULDC UR10, c[0x0][0x64c] ;  /* 0x00019300000a7ab9 */ /* 0x000fe40000000800 */
        /* <DEDUP_REMOVED lines=8> */
[----:B------:R-:W-:-:S07]  /*0fb0*/  UIMAD.WIDE.U32.X UR4, UR14, UR5, UR10, UP0 ;  /* 0x000000050e0472a5 */ /* 0x000fce00080e040a */
[----:B------:R-:W-:Y:S01]  /*0fc0*/  UMOV UR6, UR4 ;  /* 0x0000000400067c82 */ /* 0x000fe20008000000 */
[----:B------:R-:W-:-:S05]  /*0fd0*/  UMOV UR7, UR5 ;  /* 0x0000000500077c82 */ /* 0x000fca0008000000 */
.L_x_11:
[----:B------:R-:W-:Y:S01]  /*0fe0*/  USHF.R.U64 UR5, UR6, UR19, UR7 ;  /* 0x0000001306057299 */ /* 0x000fe20008001207 */
[----:B------:R-:W-:Y:S01]  /*0ff0*/  IMAD.MOV.U32 R0, RZ, RZ, 0x1 ;  /* 0x00000001ff007424 */ /* 0x000fe200078e00ff */
[----:B------:R-:W-:Y:S02]  /*1000*/  USHF.L.U32 UR4, UR21, UR18, URZ ;  /* 0x0000001215047299 */ /* 0x000fe4000800063f */
[----:B------:R-:W-:Y:S02]  /*1010*/  ULOP3.LUT UR13, UR22, UR13, URZ, 0xc0, !UPT ;  /* 0x0000000d160d7292 */ /* 0x000fe4000f8ec03f */
[----:B------:R-:W-:Y:S02]  /*1020*/  UIADD3 UR6, -UR5, URZ, URZ ;  /* 0x0000003f05067290 */ /* 0x000fe4000fffe13f */
[----:B------:R-:W-:Y:S02]  /*1030*/  UIMAD UR13, UR4, UR5, UR13 ;  /* 0x00000005040d72a4 */ /* 0x000fe4000f8e020d */
[----:B------:R-:W-:-:S02]  /*1040*/  ULOP3.LUT UR15, UR16, UR15, URZ, 0xc0, !UPT ;  /* 0x0000000f100f7292 */ /* 0x000fc4000f8ec03f */
[----:B------:R-:W-:Y:S01]  /*1050*/  UIMAD UR4, UR6, UR20, UR23 ;  /* 0x00000014060472a4 */ /* 0x000fe2000f8e0217 */
[----:B------:R-:W-:Y:S01]  /*1060*/  ULDC UR5, c[0x0][0x610] ;  /* 0x0001840000057ab9 */ /* 0x000fe20000000800 */
[----:B------:R-:W-:Y:S02]  /*1070*/  UISETP.NE.AND UP0, UPT, UR39, URZ, UPT ;  /* 0x0000003f2700728c */ /* 0x000fe4000bf05270 */
[----:B------:R-:W-:Y:S02]  /*1080*/  UIMAD UR12, UR13, UR5, UR12 ;  /* 0x000000050d0c72a4 */ /* 0x000fe4000f8e020c */
[----:B------:R-:W-:-:S04]  /*1090*/  UIMAD UR4, UR4, UR17, UR15 ;  /* 0x00000011040472a4 */ /* 0x000fc8000f8e020f */
[----:B------:R-:W-:Y:S02]  /*10a0*/  USEL UR40, UR4, UR12, !UP0 ;  /* 0x0000000c04287287 */ /* 0x000fe4000c000000 */
[----:B------:R-:W-:-:S12]  /*10b0*/  USEL UR45, UR12, UR4, !UP0 ;  /* 0x000000040c2d7287 */ /* 0x000fd8000c000000 */
.L_x_9:
[----:B------:R-:W-:-:S08]  /*10c0*/  NOP ;  /* 0x0000000000007918 */ /* 0x000fd00000000000 */
[----:B------:R-:W0:Y:S02]  /*10d0*/  USETMAXREG.TRY_ALLOC.CTAPOOL UP0, 0xe8 ;  /* 0x000000e8000079c8 */ /* 0x000e240008000600 */
[----:B0-----:R-:W-:-:S13]  /*10e0*/  PLOP3.LUT P0, PT, PT, PT, UP0, 0x80, 0x0 ;  /* 0x000000000000781c */ /* 0x001fda0003f0f008 */
[----:B------:R-:W-:Y:S05]  /*10f0*/  @!P0 BRA `(.L_x_9) ;  /* 0xfffffffc00f08947 */ /* 0x000fea000383ffff */
[----:B------:R-:W-:Y:S01]  /*1100*/  ULDC.64 UR4, c[0x0][0x598] ;  /* 0x0001660000047ab9 */ /* 0x000fe20000000a00 */
[----:B------:R-:W-:Y:S01]  /*1110*/  ULDC.64 UR46, c[0x0][0x208] ;  /* 0x00008200002e7ab9 */ /* 0x000fe20000000a00 */
[----:B------:R-:W-:-:S04]  /*1120*/  ISETP.NE.U32.AND P0, PT, RZ, UR4, PT ;  /* 0x00000004ff007c0c */ /* 0x000fc8000bf05070 */
[----:B------:R-:W-:-:S13]  /*1130*/  ISETP.NE.AND.EX P0, PT, RZ, UR5, PT, P0 ;  /* 0x00000005ff007c0c */ /* 0x000fda000bf05300 */
[----:B------:R-:W-:Y:S05]  /*1140*/  @!P0 BRA `(.L_x_12) ;  /* 0x00000000001c8947 */ /* 0x000fea0003800000 */
[----:B------:R-:W0:Y:S02]  /*1150*/  LDC.64 R4, c[0x0][0x598] ;  /* 0x00016600ff047b82 */ /* 0x000e240000000a00 */
[----:B0-----:R-:W2:Y:S02]  /*1160*/  LDG.E.64 R4, desc[UR46][R4.64] ;  /* 0x0000002e04047981 */ /* 0x001ea4000c1e1b00 */
[----:B--2---:R-:W-:-:S04]  /*1170*/  ISETP.NE.U32.AND P0, PT, R4, RZ, PT ;  /* 0x000000ff0400720c */ /* 0x004fc80003f05070 */
[----:B------:R-:W-:-:S13]  /*1180*/  ISETP.NE.AND.EX P0, PT, R5, RZ, PT, P0 ;  /* 0x000000ff0500720c */ /* 0x000fda0003f05300 */
[----:B------:R-:W-:Y:S05]  /*1190*/  @!P0 BRA `(.L_x_12) ;  /* 0x0000000000088947 */ /* 0x000fea0003800000 */
[----:B------:R0:W5:Y:S01]  /*11a0*/  LD.E R22, desc[UR46][R4.64] ;  /* 0x0000002e04167980 */ /* 0x000162000c101900 */
[----:B------:R-:W-:Y:S05]  /*11b0*/  BRA `(.L_x_13) ;  /* 0x0000000000247947 */ /* 0x000fea0003800000 */
.L_x_12:
[----:B------:R-:W-:Y:S02]  /*11c0*/  ULDC.64 UR4, c[0x0][0x588] ;  /* 0x0001620000047ab9 */ /* 0x000fe40000000a00 */
[----:B------:R-:W-:-:S04]  /*11d0*/  ISETP.NE.U32.AND P0, PT, RZ, UR4, PT ;  /* 0x00000004ff007c0c */ /* 0x000fc8000bf05070 */
[----:B------:R-:W-:-:S13]  /*11e0*/  ISETP.NE.AND.EX P0, PT, RZ, UR5, PT, P0 ;  /* 0x00000005ff007c0c */ /* 0x000fda000bf05300 */
[----:B------:R-:W-:Y:S05]  /*11f0*/  @!P0 BRA `(.L_x_14) ;  /* 0x00000000000c8947 */ /* 0x000fea0003800000 */
[----:B------:R-:W0:Y:S02]  /*1200*/  LDC.64 R22, c[0x0][0x588] ;  /* 0x00016200ff167b82 */ /* 0x000e240000000a00 */
[----:B0-----:R1:W5:Y:S01]  /*1210*/  LDG.E R22, desc[UR46][R22.64] ;  /* 0x0000002e16167981 */ /* 0x001362000c1e1900 */
[----:B------:R-:W-:Y:S05]  /*1220*/  BRA `(.L_x_13) ;  /* 0x0000000000087947 */ /* 0x000fea0003800000 */
.L_x_14:
[----:B------:R-:W-:Y:S02]  /*1230*/  ULDC UR4, c[0x0][0x580] ;  /* 0x0001600000047ab9 */ /* 0x000fe40000000800 */
[----:B------:R-:W-:-:S07]  /*1240*/  IMAD.U32 R22, RZ, RZ, UR4 ;  /* 0x00000004ff167e24 */ /* 0x000fce000f8e00ff */
.L_x_13:
[----:B------:R-:W-:Y:S02]  /*1250*/  ULDC.64 UR4, c[0x0][0x5a0] ;  /* 0x0001680000047ab9 */ /* 0x000fe40000000a00 */
[----:B------:R-:W-:-:S04]  /*1260*/  ISETP.NE.U32.AND P0, PT, RZ, UR4, PT ;  /* 0x00000004ff007c0c */ /* 0x000fc8000bf05070 */
[----:B------:R-:W-:-:S13]  /*1270*/  ISETP.NE.AND.EX P0, PT, RZ, UR5, PT, P0 ;  /* 0x00000005ff007c0c */ /* 0x000fda000bf05300 */
[----:B------:R-:W-:Y:S05]  /*1280*/  @!P0 BRA `(.L_x_15) ;  /* 0x00000000001c8947 */ /* 0x000fea0003800000 */
[----:B0-----:R-:W0:Y:S02]  /*1290*/  LDC.64 R4, c[0x0][0x5a0] ;  /* 0x00016800ff047b82 */ /* 0x001e240000000a00 */
[----:B0-----:R-:W2:Y:S02]  /*12a0*/  LDG.E.64 R4, desc[UR46][R4.64] ;  /* 0x0000002e04047981 */ /* 0x001ea4000c1e1b00 */
[----:B--2---:R-:W-:-:S04]  /*12b0*/  ISETP.NE.U32.AND P0, PT, R4, RZ, PT ;  /* 0x000000ff0400720c */ /* 0x004fc80003f05070 */
[----:B------:R-:W-:-:S13]  /*12c0*/  ISETP.NE.AND.EX P0, PT, R5, RZ, PT, P0 ;  /* 0x000000ff0500720c */ /* 0x000fda0003f05300 */
[----:B------:R-:W-:Y:S05]  /*12d0*/  @!P0 BRA `(.L_x_15) ;  /* 0x0000000000088947 */ /* 0x000fea0003800000 */
[----:B-1----:R0:W5:Y:S01]  /*12e0*/  LD.E R23, desc[UR46][R4.64] ;  /* 0x0000002e04177980 */ /* 0x002162000c101900 */
[----:B------:R-:W-:Y:S05]  /*12f0*/  BRA `(.L_x_16) ;  /* 0x0000000000247947 */ /* 0x000fea0003800000 */
.L_x_15:
[----:B------:R-:W-:Y:S02]  /*1300*/  ULDC.64 UR4, c[0x0][0x590] ;  /* 0x0001640000047ab9 */ /* 0x000fe40000000a00 */
[----:B------:R-:W-:-:S04]  /*1310*/  ISETP.NE.U32.AND P0, PT, RZ, UR4, PT ;  /* 0x00000004ff007c0c */ /* 0x000fc8000bf05070 */
[----:B------:R-:W-:-:S13]  /*1320*/  ISETP.NE.AND.EX P0, PT, RZ, UR5, PT, P0 ;  /* 0x00000005ff007c0c */ /* 0x000fda000bf05300 */
[----:B------:R-:W-:Y:S05]  /*1330*/  @!P0 BRA `(.L_x_17) ;  /* 0x00000000000c8947 */ /* 0x000fea0003800000 */
[----:B0-----:R-:W1:Y:S02]  /*1340*/  LDC.64 R4, c[0x0][0x590] ;  /* 0x00016400ff047b82 */ /* 0x001e640000000a00 */
[----:B-1----:R1:W5:Y:S01]  /*1350*/  LDG.E R23, desc[UR46][R4.64] ;  /* 0x0000002e04177981 */ /* 0x002362000c1e1900 */
[----:B------:R-:W-:Y:S05]  /*1360*/  BRA `(.L_x_16) ;  /* 0x0000000000087947 */ /* 0x000fea0003800000 */
.L_x_17:
[----:B------:R-:W-:Y:S02]  /*1370*/  ULDC UR4, c[0x0][0x584] ;  /* 0x0001610000047ab9 */ /* 0x000fe40000000800 */
[----:B-1----:R-:W-:-:S07]  /*1380*/  IMAD.U32 R23, RZ, RZ, UR4 ;  /* 0x00000004ff177e24 */ /* 0x002fce000f8e00ff */
.L_x_16:
[----:B------:R-:W-:-:S13]  /*1390*/  LOP3.LUT P0, RZ, R0, 0xff, RZ, 0xc0, !PT ;  /* 0x000000ff00ff7812 */ /* 0x000fda000780c0ff */
[----:B------:R-:W-:Y:S05]  /*13a0*/  @!P0 EXIT ;  /* 0x000000000000894d */ /* 0x000fea0003800000 */
[----:B------:R-:W-:Y:S01]  /*13b0*/  ULDC UR4, c[0x0][0x28c] ;  /* 0x0000a30000047ab9 */ /* 0x000fe20000000800 */
[----:B------:R-:W-:Y:S02]  /*13c0*/  ULOP3.LUT UR42, UR38, 0x1, URZ, 0xfc, !UPT ;  /* 0x00000001262a7892 */ /* 0x000fe4000f8efc3f */
[----:B------:R-:W-:Y:S01]  /*13d0*/  UIADD3 UR4, UR4, 0x1f, URZ ;  /* 0x0000001f04047890 */ /* 0x000fe2000fffe03f */
[----:B------:R-:W-:Y:S01]  /*13e0*/  UMOV UR36, URZ ;  /* 0x0000003f00247c82 */ /* 0x000fe20008000000 */
[----:B------:R-:W-:Y:S02]  /*13f0*/  UMOV UR37, URZ ;  /* 0x0000003f00257c82 */ /* 0x000fe40008000000 */
[----:B------:R-:W-:-:S04]  /*1400*/  USHF.R.S32.HI UR5, URZ, 0x1f, UR4 ;  /* 0x0000001f3f057899 */ /* 0x000fc80008011404 */
[----:B------:R-:W-:-:S04]  /*1410*/  ULEA.HI UR5, UR5, UR4, URZ, 0x5 ;  /* 0x0000000405057291 */ /* 0x000fc8000f8f283f */
[----:B------:R-:W-:-:S12]  /*1420*/  USHF.R.S32.HI UR43, URZ, 0x5, UR5 ;  /* 0x000000053f2b7899 */ /* 0x000fd80008011405 */
.L_x_353:
[----:B------:R-:W-:Y:S01]  /*1430*/  LOP3.LUT R0, R2, 0x80, RZ, 0xc0, !PT ;  /* 0x0000008002007812 */ /* 0x000fe200078ec0ff */
[----:B------:R-:W2:Y:S01]  /*1440*/  S2UR UR6, SR_CgaCtaId ;  /* 0x00000000000679c3 */ /* 0x000ea20000008800 */
[----:B------:R-:W-:Y:S02]  /*1450*/  UMOV UR44, 0x400 ;  /* 0x00000400002c7882 */ /* 0x000fe40000000000 */
[----:B------:R-:W-:-:S06]  /*1460*/  SHF.R.U32.HI R0, RZ, 0x7, R0 ;  /* 0x00000007ff007819 */ /* 0x000fcc0000011600 */
[----:B---3--:R-:W3:Y:S01]  /*1470*/  SHFL.IDX PT, R0, R0, RZ, 0x1f ;  /* 0x00001fff00007589 */ /* 0x008ee200000e0000 */
[----:B--2---:R-:W-:Y:S01]  /*1480*/  ULEA UR44, UR6, UR44, 0x18 ;  /* 0x0000002c062c7291 */ /* 0x004fe2000f8ec03f */
[----:B---3--:R-:W-:-:S13]  /*1490*/  R2UR UR4, R0 ;  /* 0x00000000000472ca */ /* 0x008fda00000e0000 */
[----:B------:R-:W-:-:S04]  /*14a0*/  ULEA.HI UR5, UR4, UR4, URZ, 0x1 ;  /* 0x0000000404057291 */ /* 0x000fc8000f8f083f */
[----:B------:R-:W-:-:S04]  /*14b0*/  ULOP3.LUT UR5, UR5, 0xffffe, URZ, 0xc0, !UPT ;  /* 0x000ffffe05057892 */ /* 0x000fc8000f8ec03f */
[----:B------:R-:W-:-:S03]  /*14c0*/  UIADD3 UR5, UR4, -UR5, URZ ;  /* 0x8000000504057290 */ /* 0x000fc6000fffe03f */
[----:B------:R-:W-:Y:S01]  /*14d0*/  ULDC UR4, c[0x0][0x28c] ;  /* 0x0000a30000047ab9 */ /* 0x000fe20000000800 */
[----:B------:R-:W-:Y:S01]  /*14e0*/  ULEA UR5, UR5, UR44, 0xc ;  /* 0x0000002c05057291 */ /* 0x000fe2000f8e603f */
[----:B------:R-:W-:-:S03]  /*14f0*/  ISETP.LT.AND P0, PT, RZ, UR4, PT ;  /* 0x00000004ff007c0c */ /* 0x000fc6000bf01270 */
[----:B------:R-:W-:-:S04]  /*1500*/  UIADD3 UR5, UR5, 0x180, URZ ;  /* 0x0000018005057890 */ /* 0x000fc8000fffe03f */
[----:B------:R-:W-:-:S04]  /*1510*/  USHF.R.U32.HI UR5, URZ, 0x4, UR5 ;  /* 0x000000043f057899 */ /* 0x000fc80008011605 */
[----:B------:R-:W-:Y:S02]  /*1520*/  ULOP3.LUT UR48, UR5, 0x3fff, URZ, 0xc0, !UPT ;  /* 0x00003fff05307892 */ /* 0x000fe4000f8ec03f */
[----:B01--45:R-:W-:Y:S10]  /*1530*/  @P0 BRA `(.L_x_18) ;  /* 0x0000000000400947 */ /* 0x033ff40003800000 */
[----:B------:R-:W-:Y:S01]  /*1540*/  MOV R0, 0x0 ;  /* 0x0000000000007802 */ /* 0x000fe20000000f00 */
[----:B------:R-:W-:Y:S01]  /*1550*/  ULDC.64 UR4, c[0x4][0x68] ;  /* 0x01001a0000047ab9 */ /* 0x000fe20000000a00 */
[----:B------:R-:W-:Y:S01]  /*1560*/  ULDC.64 UR6, c[0x4][0x8] ;  /* 0x0100020000067ab9 */ /* 0x000fe20000000a00 */
[----:B01----:R-:W-:Y:S01]  /*1570*/  IMAD.U32 R4, RZ, RZ, UR4 ;  /* 0x00000004ff047e24 */ /* 0x003fe2000f8e00ff */
[----:B------:R0:W1:Y:S01]  /*1580*/  LDC.64 R14, c[0x4][R0] ;  /* 0x01000000000e7b82 */ /* 0x0000620000000a00 */
[----:B------:R-:W-:Y:S01]  /*1590*/  IMAD.U32 R5, RZ, RZ, UR5 ;  /* 0x00000005ff057e24 */ /* 0x000fe2000f8e00ff */
[----:B------:R-:W-:Y:S01]  /*15a0*/  ULDC.64 UR4, c[0x4][0x70] ;  /* 0x01001c0000047ab9 */ /* 0x000fe20000000a00 */
[----:B------:R-:W-:Y:S02]  /*15b0*/  IMAD.U32 R10, RZ, RZ, UR6 ;  /* 0x00000006ff0a7e24 */ /* 0x000fe4000f8e00ff */
[----:B------:R-:W-:Y:S02]  /*15c0*/  IMAD.U32 R6, RZ, RZ, UR4 ;  /* 0x00000004ff067e24 */ /* 0x000fe4000f8e00ff */
[----:B------:R-:W-:-:S02]  /*15d0*/  IMAD.U32 R7, RZ, RZ, UR5 ;  /* 0x00000005ff077e24 */ /* 0x000fc4000f8e00ff */
[----:B------:R-:W-:Y:S02]  /*15e0*/  IMAD.U32 R11, RZ, RZ, UR7 ;  /* 0x00000007ff0b7e24 */ /* 0x000fe4000f8e00ff */
[----:B------:R-:W-:Y:S02]  /*15f0*/  IMAD.MOV.U32 R8, RZ, RZ, 0x1e1 ;  /* 0x000001e1ff087424 */ /* 0x000fe400078e00ff */
[----:B------:R-:W-:Y:S02]  /*1600*/  IMAD.MOV.U32 R12, RZ, RZ, 0x1 ;  /* 0x00000001ff0c7424 */ /* 0x000fe400078e00ff */
[----:B0-----:R-:W-:-:S07]  /*1610*/  IMAD.MOV.U32 R13, RZ, RZ, RZ ;  /* 0x000000ffff0d7224 */ /* 0x001fce00078e00ff */
[----:B------:R-:W-:-:S07]  /*1620*/  LEPC R20, `(.L_x_18) ;  /* 0x000000001014794e */ /* 0x000fce0000000000 */
[----:B-1---5:R-:W-:Y:S05]  /*1630*/  CALL.ABS.NOINC R14 ;  /* 0x000000000e007343 */ /* 0x022fea0003c00000 */
.L_x_18:
[----:B------:R-:W-:-:S05]  /*1640*/  IMAD.U32 R0, RZ, RZ, UR42 ;  /* 0x0000002aff007e24 */ /* 0x000fca000f8e00ff */
[----:B------:R-:W-:-:S13]  /*1650*/  ISETP.NE.AND P0, PT, R0, 0x3, PT ;  /* 0x000000030000780c */ /* 0x000fda0003f05270 */
[----:B------:R-:W-:Y:S05]  /*1660*/  @!P0 BRA `(.L_x_19) ;  /* 0x0000000000048947 */ /* 0x000fea0003800000 */
[----:B------:R-:W-:Y:S01]  /*1670*/  BPT.TRAP 0x1 ;  /* 0x000000040000795c */ /* 0x000fe20000300000 */
.L_x_19:
[----:B------:R-:W-:Y:S02]  /*1680*/  IMAD.U32 R3, RZ, RZ, UR37 ;  /* 0x00000025ff037e24 */ /* 0x000fe4000f8e00ff */
[----:B------:R-:W-:-:S03]  /*1690*/  IMAD.U32 R0, RZ, RZ, UR36 ;  /* 0x00000024ff007e24 */ /* 0x000fc6000f8e00ff */
[----:B------:R-:W-:Y:S02]  /*16a0*/  LEA R3, R3, UR44, 0x3 ;  /* 0x0000002c03037c11 */ /* 0x000fe4000f8e18ff */
[----:B------:R-:W-:-:S04]  /*16b0*/  SHF.L.U32 R0, R0, 0x1f, RZ ;  /* 0x0000001f00007819 */ /* 0x000fc800000006ff */
[----:B------:R2:W3:Y:S01]  /*16c0*/  SYNCS.PHASECHK.TRANS64.TRYWAIT P1, [R3+URZ], R0 ;  /* 0x00000000030075a7 */ /* 0x0004e2000802017f */
[----:B------:R-:W-:Y:S05]  /*16d0*/  @!P0 BRA `(.L_x_20) ;  /* 0x0000000000048947 */ /* 0x000fea0003800000 */
[----:B------:R-:W-:Y:S01]  /*16e0*/  BPT.TRAP 0x1 ;  /* 0x000000040000795c */ /* 0x000fe20000300000 */
.L_x_20:
[----:B---3--:R-:W-:Y:S05]  /*16f0*/  @P1 BRA `(.L_x_21) ;  /* 0x0000000000081947 */ /* 0x008fea0003800000 */
[----:B------:R-:W3:Y:S02]  /*1700*/  SYNCS.PHASECHK.TRANS64.TRYWAIT P1, [R3+URZ], R0 ;  /* 0x00000000030075a7 */ /* 0x000ee4000802017f */
[----:B---3--:R-:W-:Y:S05]  /*1710*/  @!P1 BRA `(.L_x_22) ;  /* 0x000000d000e89947 */ /* 0x008fea0003800000 */
.L_x_21:
[----:B------:R-:W-:-:S04]  /*1720*/  UISETP.LT.AND UP0, UPT, UR43, 0x1, UPT ;  /* 0x000000012b00788c */ /* 0x000fc8000bf01270 */
[----:B------:R-:W-:-:S06]  /*1730*/  USEL UR4, UR43, 0x1, UP0 ;  /* 0x000000012b047887 */ /* 0x000fcc0008000000 */
[----:B--23--:R-:W-:Y:S01]  /*1740*/  IMAD.U32 R0, RZ, RZ, UR4 ;  /* 0x00000004ff007e24 */ /* 0x00cfe2000f8e00ff */
[----:B------:R-:W-:Y:S05]  /*1750*/  WARPSYNC.ALL ;  /* 0x0000000000007948 */ /* 0x000fea0003800000 */
[----:B------:R-:W-:-:S04]  /*1760*/  IADD3 R0, -R0, UR43, RZ ;  /* 0x0000002b00007c10 */ /* 0x000fc8000fffe1ff */
[----:B------:R-:W-:Y:S01]  /*1770*/  ISETP.GE.AND P1, PT, R0, 0x1, PT ;  /* 0x000000010000780c */ /* 0x000fe20003f26270 */
[----:B------:R-:W-:Y:S01]  /*1780*/  UIADD3 UR4, UR44, 0x20180, URZ ;  /* 0x000201802c047890 */ /* 0x000fe2000fffe03f */
[----:B------:R-:W-:Y:S01]  /*1790*/  WARPGROUP.ARRIVE ;  /* 0x00000000000079c5 */ /* 0x000fe20000000000 */
[----:B------:R-:W-:Y:S02]  /*17a0*/  ULOP3.LUT UR24, UR48, 0x10000, URZ, 0xfc, !UPT ;  /* 0x0001000030187892 */ /* 0x000fe4000f8efc3f */
[----:B------:R-:W-:Y:S02]  /*17b0*/  USHF.R.U32.HI UR4, URZ, 0x4, UR4 ;  /* 0x000000043f047899 */ /* 0x000fe40008011604 */
[----:B------:R-:W-:Y:S02]  /*17c0*/  ULEA UR26, UR37, UR24, 0xa ;  /* 0x00000018251a7291 */ /* 0x000fe4000f8e503f */
[----:B------:R-:W-:Y:S01]  /*17d0*/  ULOP3.LUT UR4, UR4, 0x3fff, URZ, 0xc0, !UPT ;  /* 0x00003fff04047892 */ /* 0x000fe2000f8ec03f */
[----:B------:R-:W-:Y:S01]  /*17e0*/  UMOV UR5, 0x80000020 ;  /* 0x8000002000057882 */ /* 0x000fe20000000000 */
[----:B------:R-:W-:-:S02]  /*17f0*/  UMOV UR7, 0x80000020 ;  /* 0x8000002000077882 */ /* 0x000fc40000000000 */
[----:B------:R-:W-:Y:S01]  /*1800*/  ULOP3.LUT UR25, UR4, 0x10000, URZ, 0xfc, !UPT ;  /* 0x0001000004197892 */ /* 0x000fe2000f8efc3f */
[----:B------:R-:W-:Y:S02]  /*1810*/  UMOV UR9, UR5 ;  /* 0x0000000500097c82 */ /* 0x000fe40008000000 */
[----:B------:R-:W-:Y:S01]  /*1820*/  UMOV UR4, UR26 ;  /* 0x0000001a00047c82 */ /* 0x000fe20008000000 */
[----:B------:R-:W-:Y:S01]  /*1830*/  UIMAD UR27, UR37, 0x280, UR25 ;  /* 0x00000280251b78a4 */ /* 0x000fe2000f8e0219 */
[----:B------:R-:W-:Y:S01]  /*1840*/  UMOV UR8, UR4 ;  /* 0x0000000400087c82 */ /* 0x000fe20008000000 */
[----:B------:R-:W-:Y:S02]  /*1850*/  UMOV UR11, 0x80000020 ;  /* 0x80000020000b7882 */ /* 0x000fe40000000000 */
[----:B------:R-:W-:Y:S02]  /*1860*/  UIADD3 UR10, UR27, 0x80, URZ ;  /* 0x000000801b0a7890 */ /* 0x000fe4000fffe03f */
[----:B------:R-:W-:-:S02]  /*1870*/  UIADD3 UR14, UR27, 0x100, URZ ;  /* 0x000001001b0e7890 */ /* 0x000fc4000fffe03f */
[----:B------:R-:W-:Y:S01]  /*1880*/  UMOV UR6, UR27 ;  /* 0x0000001b00067c82 */ /* 0x000fe20008000000 */
[----:B------:R-:W-:Y:S01]  /*1890*/  UMOV UR12, UR4 ;  /* 0x00000004000c7c82 */ /* 0x000fe20008000000 */
[----:B------:R-:W-:Y:S01]  /*18a0*/  HGMMA.64x32x16.F32 R168, gdesc[UR4], RZ, !UPT, gsb0 ;  /* 0x0060000004a879f0 */ /* 0x000fe2000c0008ff */
[----:B------:R-:W-:Y:S01]  /*18b0*/  UMOV UR13, UR5 ;  /* 0x00000005000d7c82 */ /* 0x000fe20008000000 */
[----:B------:R-:W-:Y:S01]  /*18c0*/  UMOV UR15, 0x80000020 ;  /* 0x80000020000f7882 */ /* 0x000fe20000000000 */
[----:B------:R-:W-:Y:S01]  /*18d0*/  UIADD3 UR18, UR27, 0x180, URZ ;  /* 0x000001801b127890 */ /* 0x000fe2000fffe03f */
[----:B------:R-:W-:Y:S01]  /*18e0*/  UMOV UR16, UR4 ;  /* 0x0000000400107c82 */ /* 0x000fe20008000000 */
[----:B------:R-:W-:Y:S01]  /*18f0*/  UMOV UR17, UR5 ;  /* 0x0000000500117c82 */ /* 0x000fe20008000000 */
[----:B------:R-:W-:Y:S01]  /*1900*/  UMOV UR19, 0x80000020 ;  /* 0x8000002000137882 */ /* 0x000fe20000000000 */
[----:B------:R-:W-:Y:S01]  /*1910*/  UIADD3 UR22, UR27, 0x200, URZ ;  /* 0x000002001b167890 */ /* 0x000fe2000fffe03f */
[----:B------:R-:W-:Y:S01]  /*1920*/  UMOV UR20, UR4 ;  /* 0x0000000400147c82 */ /* 0x000fe20008000000 */
[----:B------:R-:W-:Y:S01]  /*1930*/  UMOV UR21, UR5 ;  /* 0x0000000500157c82 */ /* 0x000fe20008000000 */
[----:B------:R-:W-:Y:S01]  /*1940*/  UMOV UR23, 0x80000020 ;  /* 0x8000002000177882 */ /* 0x000fe20000000000 */
[----:B------:R-:W-:Y:S01]  /*1950*/  UIADD3 UR4, UR26, 0x2, URZ ;  /* 0x000000021a047890 */ /* 0x000fe2000fffe03f */
[----:B------:R-:W-:Y:S01]  /*1960*/  UMOV UR5, 0x80000020 ;  /* 0x8000002000057882 */ /* 0x000fe20000000000 */
[----:B------:R-:W-:-:S02]  /*1970*/  WARPGROUP.DEPBAR.LE gsb0, 0x0 ;  /* 0x00008000000079c5 */ /* 0x000fc40000010000 */
[----:B------:R-:W-:-:S06]  /*1980*/  WARPGROUP.ARRIVE ;  /* 0x00000000000079c5 */ /* 0x000fcc0000000000 */
[----:B------:R-:W-:Y:S01]  /*1990*/  HGMMA.64x32x16.F32 R136, gdesc[UR8], RZ, !UPT, gsb0 ;  /* 0x00600000088879f0 */ /* 0x000fe2000c0008ff */
[----:B------:R-:W-:Y:S02]  /*19a0*/  UIADD3 UR8, UR26, 0x200, URZ ;  /* 0x000002001a087890 */ /* 0x000fe4000fffe03f */
[----:B------:R-:W-:Y:S01]  /*19b0*/  UIADD3 UR26, UR26, 0x202, URZ ;  /* 0x000002021a1a7890 */ /* 0x000fe2000fffe03f */
[----:B------:R-:W-:Y:S02]  /*19c0*/  WARPGROUP.DEPBAR.LE gsb0, 0x0 ;  /* 0x00008000000079c5 */ /* 0x000fe40000010000 */
[----:B------:R-:W-:-:S06]  /*19d0*/  WARPGROUP.ARRIVE ;  /* 0x00000000000079c5 */ /* 0x000fcc0000000000 */
[----:B------:R-:W-:Y:S03]  /*19e0*/  HGMMA.64x32x16.F32 R104, gdesc[UR12], RZ, !UPT, gsb0 ;  /* 0x006000000c6879f0 */ /* 0x000fe6000c0008ff */
[----:B------:R-:W-:Y:S02]  /*19f0*/  WARPGROUP.DEPBAR.LE gsb0, 0x0 ;  /* 0x00008000000079c5 */ /* 0x000fe40000010000 */
[----:B------:R-:W-:-:S06]  /*1a00*/  WARPGROUP.ARRIVE ;  /* 0x00000000000079c5 */ /* 0x000fcc0000000000 */
[----:B------:R-:W-:Y:S03]  /*1a10*/  HGMMA.64x32x16.F32 R72, gdesc[UR16], RZ, !UPT, gsb0 ;  /* 0x00600000104879f0 */ /* 0x000fe6000c0008ff */
[----:B------:R-:W-:Y:S02]  /*1a20*/  WARPGROUP.DEPBAR.LE gsb0, 0x0 ;  /* 0x00008000000079c5 */ /* 0x000fe40000010000 */
[----:B------:R-:W-:-:S06]  /*1a30*/  WARPGROUP.ARRIVE ;  /* 0x00000000000079c5 */ /* 0x000fcc0000000000 */
[----:B------:R-:W-:Y:S01]  /*1a40*/  HGMMA.64x32x16.F32 R40, gdesc[UR20], RZ, !UPT, gsb0 ;  /* 0x00600000142879f0 */ /* 0x000fe2000c0008ff */
[----:B------:R-:W-:Y:S01]  /*1a50*/  UMOV UR20, UR8 ;  /* 0x0000000800147c82 */ /* 0x000fe20008000000 */
[----:B------:R-:W-:Y:S01]  /*1a60*/  UMOV UR21, 0x80000020 ;  /* 0x8000002000157882 */ /* 0x000fe20000000000 */
[----:B------:R-:W-:Y:S01]  /*1a70*/  UMOV UR16, UR20 ;  /* 0x0000001400107c82 */ /* 0x000fe20008000000 */
[----:B------:R-:W-:Y:S01]  /*1a80*/  UMOV UR17, UR21 ;  /* 0x0000001500117c82 */ /* 0x000fe20008000000 */
[----:B------:R-:W-:Y:S01]  /*1a90*/  UMOV UR12, UR20 ;  /* 0x00000014000c7c82 */ /* 0x000fe20008000000 */
[----:B------:R-:W-:Y:S01]  /*1aa0*/  UMOV UR13, UR21 ;  /* 0x00000015000d7c82 */ /* 0x000fe20008000000 */
[----:B------:R-:W-:Y:S01]  /*1ab0*/  UMOV UR8, UR20 ;  /* 0x0000001400087c82 */ /* 0x000fe20008000000 */
[----:B------:R-:W-:Y:S01]  /*1ac0*/  UMOV UR9, UR21 ;  /* 0x0000001500097c82 */ /* 0x000fe20008000000 */
[----:B------:R-:W-:Y:S02]  /*1ad0*/  WARPGROUP.DEPBAR.LE gsb0, 0x0 ;  /* 0x00008000000079c5 */ /* 0x000fe40000010000 */
[----:B------:R-:W-:-:S06]  /*1ae0*/  WARPGROUP.ARRIVE ;  /* 0x00000000000079c5 */ /* 0x000fcc0000000000 */
[----:B------:R-:W-:Y:S01]  /*1af0*/  HGMMA.64x32x16.F32 R24, gdesc[UR20], RZ, !UPT, gsb0 ;  /* 0x00600000141879f0 */ /* 0x000fe2000c0008ff */
[----:B------:R-:W-:Y:S01]  /*1b00*/  UMOV UR22, UR6 ;  /* 0x0000000600167c82 */ /* 0x000fe20008000000 */
[----:B------:R-:W-:Y:S01]  /*1b10*/  UMOV UR23, UR7 ;  /* 0x0000000700177c82 */ /* 0x000fe20008000000 */
[----:B------:R-:W-:Y:S01]  /*1b20*/  UIADD3 UR6, UR27, 0x2, URZ ;  /* 0x000000021b067890 */ /* 0x000fe2000fffe03f */
[----:B------:R-:W-:Y:S01]  /*1b30*/  UMOV UR7, 0x80000020 ;  /* 0x8000002000077882 */ /* 0x000fe20000000000 */
[----:B------:R-:W-:Y:S02]  /*1b40*/  WARPGROUP.DEPBAR.LE gsb0, 0x0 ;  /* 0x00008000000079c5 */ /* 0x000fe40000010000 */
[----:B------:R-:W-:-:S06]  /*1b50*/  WARPGROUP.ARRIVE ;  /* 0x00000000000079c5 */ /* 0x000fcc0000000000 */
[----:B------:R-:W-:Y:S01]  /*1b60*/  HGMMA.64x32x16.F32 R56, gdesc[UR16], RZ, !UPT, gsb0 ;  /* 0x00600000103879f0 */ /* 0x000fe2000c0008ff */
[----:B------:R-:W-:Y:S01]  /*1b70*/  UIADD3 UR18, UR27, 0x182, URZ ;  /* 0x000001821b127890 */ /* 0x000fe2000fffe03f */
[----:B------:R-:W-:Y:S01]  /*1b80*/  UMOV UR16, UR4 ;  /* 0x0000000400107c82 */ /* 0x000fe20008000000 */
[----:B------:R-:W-:Y:S01]  /*1b90*/  UMOV UR17, UR5 ;  /* 0x0000000500117c82 */ /* 0x000fe20008000000 */
        /* <DEDUP_REMOVED lines=24> */
[----:B------:R-:W-:Y:S03]  /*1d20*/  HGMMA.64x32x16.F32 R168, gdesc[UR4], R168, gsb0 ;  /* 0x0060000004a879f0 */ /* 0x000fe600080008a8 */
        /* <DEDUP_REMOVED lines=11> */
[----:B------:R-:W-:Y:S01]  /*1de0*/  HGMMA.64x32x16.F32 R40, gdesc[UR20], R40, gsb0 ;  /* 0x00600000142879f0 */ /* 0x000fe20008000828 */
        /* <DEDUP_REMOVED lines=8> */
[----:B------:R-:W-:Y:S01]  /*1e70*/  UMOV UR4, UR20 ;  /* 0x0000001400047c82 */ /* 0x000fe20008000000 */
[----:B------:R-:W-:Y:S01]  /*1e80*/  UMOV UR5, UR21 ;  /* 0x0000001500057c82 */ /* 0x000fe20008000000 */
[----:B------:R-:W-:-:S02]  /*1e90*/  WARPGROUP.DEPBAR.LE gsb0, 0x0 ;  /* 0x00008000000079c5 */ /* 0x000fc40000010000 */
        /* <DEDUP_REMOVED lines=15> */
[----:B------:R-:W-:Y:S05]  /*1f90*/  @!P1 BRA `(.L_x_23) ;  /* 0x0000000800949947 */ /* 0x000fea0003800000 */
[----:B------:R-:W-:Y:S01]  /*1fa0*/  UIADD3 UR27, UR37, 0x1, URZ ;  /* 0x00000001251b7890 */ /* 0x000fe2000fffe03f */
[----:B------:R-:W-:Y:S01]  /*1fb0*/  IMAD.MOV.U32 R3, RZ, RZ, R0 ;  /* 0x000000ffff037224 */ /* 0x000fe200078e0000 */
[----:B------:R-:W-:Y:S02]  /*1fc0*/  UMOV UR26, UR37 ;  /* 0x00000025001a7c82 */ /* 0x000fe40008000000 */
[----:B------:R-:W-:-:S04]  /*1fd0*/  UISETP.NE.AND UP0, UPT, UR27, 0x8, UPT ;  /* 0x000000081b00788c */ /* 0x000fc8000bf05270 */
[----:B------:R-:W-:Y:S02]  /*1fe0*/  USEL UR4, URZ, 0x1, UP0 ;  /* 0x000000013f047887 */ /* 0x000fe40008000000 */
[----:B------:R-:W-:Y:S02]  /*1ff0*/  USEL UR27, UR27, URZ, UP0 ;  /* 0x0000003f1b1b7287 */ /* 0x000fe40008000000 */
[----:B------:R-:W-:-:S06]  /*2000*/  ULOP3.LUT UR4, UR36, UR4, URZ, 0x3c, !UPT ;  /* 0x0000000424047292 */ /* 0x000fcc000f8e3c3f */
[----:B------:R-:W-:-:S07]  /*2010*/  IMAD.U32 R6, RZ, RZ, UR4 ;  /* 0x00000004ff067e24 */ /* 0x000fce000f8e00ff */
.L_x_30:
[----:B------:R-:W-:Y:S05]  /*2020*/  @!P0 BRA `(.L_x_24) ;  /* 0x0000000000048947 */ /* 0x000fea0003800000 */
[----:B------:R-:W-:Y:S01]  /*2030*/  BPT.TRAP 0x1 ;  /* 0x000000040000795c */ /* 0x000fe20000300000 */
.L_x_24:
[----:B------:R-:W-:Y:S01]  /*2040*/  ULEA UR4, UR27, UR44, 0x3 ;  /* 0x0000002c1b047291 */ /* 0x000fe2000f8e183f */
[----:B01----:R-:W-:-:S08]  /*2050*/  SHF.L.U32 R4, R6, 0x1f, RZ ;  /* 0x0000001f06047819 */ /* 0x003fd000000006ff */
[----:B------:R0:W1:Y:S01]  /*2060*/  SYNCS.PHASECHK.TRANS64.TRYWAIT P1, [UR4], R4 ;  /* 0x00000004ff0075a7 */ /* 0x0000620008020144 */
[----:B------:R-:W-:Y:S05]  /*2070*/  @!P0 BRA `(.L_x_25) ;  /* 0x0000000000048947 */ /* 0x000fea0003800000 */
[----:B------:R-:W-:Y:S01]  /*2080*/  BPT.TRAP 0x1 ;  /* 0x000000040000795c */ /* 0x000fe20000300000 */
.L_x_25:
[----:B-1----:R-:W-:Y:S05]  /*2090*/  @P1 BRA `(.L_x_26) ;  /* 0x0000000000081947 */ /* 0x002fea0003800000 */
[----:B------:R-:W1:Y:S02]  /*20a0*/  SYNCS.PHASECHK.TRANS64.TRYWAIT P1, [UR4], R4 ;  /* 0x00000004ff0075a7 */ /* 0x000e640008020144 */
[----:B-1----:R-:W-:Y:S05]  /*20b0*/  @!P1 BRA `(.L_x_27) ;  /* 0x000000c800949947 */ /* 0x002fea0003800000 */
.L_x_26:
[----:B------:R-:W-:Y:S01]  /*20c0*/  ULEA UR28, UR27, UR24, 0xa ;  /* 0x000000181b1c7291 */ /* 0x000fe2000f8e503f */
[----:B------:R-:W-:Y:S01]  /*20d0*/  WARPGROUP.ARRIVE ;  /* 0x00000000000079c5 */ /* 0x000fe20000000000 */
[----:B------:R-:W-:Y:S01]  /*20e0*/  UIMAD UR29, UR27, 0x280, UR25 ;  /* 0x000002801b1d78a4 */ /* 0x000fe2000f8e0219 */
[----:B------:R-:W-:Y:S01]  /*20f0*/  UMOV UR5, 0x80000020 ;  /* 0x8000002000057882 */ /* 0x000fe20000000000 */
[----:B------:R-:W-:Y:S02]  /*2100*/  UMOV UR7, 0x80000020 ;  /* 0x8000002000077882 */ /* 0x000fe40000000000 */
[----:B------:R-:W-:Y:S01]  /*2110*/  UIADD3 UR10, UR29, 0x80, URZ ;  /* 0x000000801d0a7890 */ /* 0x000fe2000fffe03f */
[----:B------:R-:W-:Y:S02]  /*2120*/  UMOV UR4, UR28 ;  /* 0x0000001c00047c82 */ /* 0x000fe40008000000 */
[----:B------:R-:W-:Y:S01]  /*2130*/  UMOV UR6, UR29 ;  /* 0x0000001d00067c82 */ /* 0x000fe20008000000 */
[----:B------:R-:W-:Y:S01]  /*2140*/  UMOV UR8, UR4 ;  /* 0x0000000400087c82 */ /* 0x000fe20008000000 */
[----:B------:R-:W-:Y:S01]  /*2150*/  HGMMA.64x32x16.F32 R168, gdesc[UR4], R168, gsb0 ;  /* 0x0060000004a879f0 */ /* 0x000fe200080008a8 */
        /* <DEDUP_REMOVED lines=18> */
[----:B------:R-:W-:Y:S01]  /*2280*/  HGMMA.64x32x16.F32 R136, gdesc[UR8], R136, gsb0 ;  /* 0x00600000088879f0 */ /* 0x000fe20008000888 */
[----:B------:R-:W-:Y:S02]  /*2290*/  UIADD3 UR8, UR28, 0x200, URZ ;  /* 0x000002001c087890 */ /* 0x000fe4000fffe03f */
[----:B------:R-:W-:Y:S01]  /*22a0*/  UIADD3 UR28, UR28, 0x202, URZ ;  /* 0x000002021c1c7890 */ /* 0x000fe2000fffe03f */
        /* <DEDUP_REMOVED lines=19> */
[----:B------:R-:W-:Y:S01]  /*23e0*/  HGMMA.64x32x16.F32 R24, gdesc[UR20], R24, gsb0 ;  /* 0x00600000141879f0 */ /* 0x000fe20008000818 */
[----:B------:R-:W-:Y:S01]  /*23f0*/  UMOV UR22, UR6 ;  /* 0x0000000600167c82 */ /* 0x000fe20008000000 */
[----:B------:R-:W-:Y:S01]  /*2400*/  UMOV UR23, UR7 ;  /* 0x0000000700177c82 */ /* 0x000fe20008000000 */
[----:B------:R-:W-:Y:S01]  /*2410*/  UIADD3 UR6, UR29, 0x2, URZ ;  /* 0x000000021d067890 */ /* 0x000fe2000fffe03f */
[----:B------:R-:W-:Y:S01]  /*2420*/  UMOV UR7, 0x80000020 ;  /* 0x8000002000077882 */ /* 0x000fe20000000000 */
[----:B------:R-:W-:Y:S02]  /*2430*/  WARPGROUP.DEPBAR.LE gsb0, 0x0 ;  /* 0x00008000000079c5 */ /* 0x000fe40000010000 */
[----:B------:R-:W-:-:S06]  /*2440*/  WARPGROUP.ARRIVE ;  /* 0x00000000000079c5 */ /* 0x000fcc0000000000 */
[----:B------:R-:W-:Y:S01]  /*2450*/  HGMMA.64x32x16.F32 R56, gdesc[UR16], R56, gsb0 ;  /* 0x00600000103879f0 */ /* 0x000fe20008000838 */
[----:B------:R-:W-:Y:S01]  /*2460*/  UIADD3 UR18, UR29, 0x182, URZ ;  /* 0x000001821d127890 */ /* 0x000fe2000fffe03f */
[----:B------:R-:W-:Y:S01]  /*2470*/  UMOV UR16, UR4 ;  /* 0x0000000400107c82 */ /* 0x000fe20008000000 */
[----:B------:R-:W-:Y:S01]  /*2480*/  UMOV UR17, UR5 ;  /* 0x0000000500117c82 */ /* 0x000fe20008000000 */
        /* <DEDUP_REMOVED lines=64> */
[----:B------:R-:W-:Y:S01]  /*2890*/  BPT.TRAP 0x1 ;  /* 0x000000040000795c */ /* 0x000fe20000300000 */
.L_x_28:
[----:B------:R-:W-:Y:S01]  /*28a0*/  ISETP.NE.AND P1, PT, R18, RZ, PT ;  /* 0x000000ff1200720c */ /* 0x000fe20003f25270 */
[----:B01----:R-:W-:Y:S01]  /*28b0*/  IMAD.U32 R4, RZ, RZ, UR26 ;  /* 0x0000001aff047e24 */ /* 0x003fe2000f8e00ff */
[----:B------:R-:W-:-:S11]  /*28c0*/  UISETP.GT.U32.AND UP0, UPT, UR38, 0x1, UPT ;  /* 0x000000012600788c */ /* 0x000fd6000bf04070 */
[----:B------:R-:W-:-:S05]  /*28d0*/  @P1 LEA R4, R4, UR44, 0x3 ;  /* 0x0000002c04041c11 */ /* 0x000fca000f8e18ff */
[----:B------:R-:W-:-:S05]  /*28e0*/  @P1 VIADD R4, R4, 0x40 ;  /* 0x0000004004041836 */ /* 0x000fca0000000000 */
[----:B------:R-:W-:-:S04]  /*28f0*/  @P1 PRMT R4, R19, 0x654, R4 ;  /* 0x0000065413041816 */ /* 0x000fc80000000004 */
[----:B------:R0:W-:Y:S01]  /*2900*/  @P1 SYNCS.ARRIVE.TRANS64.RED.A1T0 RZ, [R4+URZ], RZ ;  /* 0x000000ff04ff19a7 */ /* 0x0001e2000810043f */
[----:B------:R-:W-:-:S13]  /*2910*/  PLOP3.LUT P1, PT, PT, PT, UP0, 0x80, 0x0 ;  /* 0x000000000000781c */ /* 0x000fda0003f2f008 */
[----:B0-----:R-:W-:Y:S05]  /*2920*/  @P1 BRA `(.L_x_29) ;  /* 0x0000000000041947 */ /* 0x001fea0003800000 */
[----:B------:R-:W-:Y:S01]  /*2930*/  BPT.TRAP 0x1 ;  /* 0x000000040000795c */ /* 0x000fe20000300000 */
.L_x_29:
[----:B------:R-:W-:Y:S01]  /*2940*/  UIADD3 UR27, UR27, 0x1, URZ ;  /* 0x000000011b1b7890 */ /* 0x000fe2000fffe03f */
[C---:B------:R-:W-:Y:S01]  /*2950*/  ISETP.GT.AND P1, PT, R3.reuse, 0x1, PT ;  /* 0x000000010300780c */ /* 0x040fe20003f24270 */
[----:B------:R-:W-:Y:S01]  /*2960*/  UIADD3 UR26, UR26, 0x1, URZ ;  /* 0x000000011a1a7890 */ /* 0x000fe2000fffe03f */
[----:B------:R-:W-:Y:S01]  /*2970*/  VIADD R3, R3, 0xffffffff ;  /* 0xffffffff03037836 */ /* 0x000fe20000000000 */
[----:B------:R-:W-:Y:S02]  /*2980*/  UISETP.NE.AND UP0, UPT, UR27, 0x8, UPT ;  /* 0x000000081b00788c */ /* 0x000fe4000bf05270 */
[----:B------:R-:W-:Y:S02]  /*2990*/  UISETP.NE.AND UP1, UPT, UR26, 0x8, UPT ;  /* 0x000000081a00788c */ /* 0x000fe4000bf25270 */
[----:B------:R-:W-:Y:S02]  /*29a0*/  USEL UR4, URZ, 0x1, UP0 ;  /* 0x000000013f047887 */ /* 0x000fe40008000000 */
[----:B------:R-:W-:-:S02]  /*29b0*/  USEL UR27, UR27, URZ, UP0 ;  /* 0x0000003f1b1b7287 */ /* 0x000fc40008000000 */
[----:B------:R-:W-:Y:S02]  /*29c0*/  USEL UR26, UR26, URZ, UP1 ;  /* 0x0000003f1a1a7287 */ /* 0x000fe40008800000 */
[----:B------:R-:W-:Y:S01]  /*29d0*/  LOP3.LUT R6, R6, UR4, RZ, 0x3c, !PT ;  /* 0x0000000406067c12 */ /* 0x000fe2000f8e3cff */
[----:B------:R-:W-:Y:S09]  /*29e0*/  @P1 BRA `(.L_x_30) ;  /* 0xfffffff4008c1947 */ /* 0x000ff2000383ffff */
.L_x_23:
[----:B------:R-:W2:Y:S02]  /*29f0*/  LDC R3, c[0x0][0x28c] ;  /* 0x0000a300ff037b82 */ /* 0x000ea40000000800 */
[----:B--2---:R-:W-:-:S13]  /*2a00*/  ISETP.GE.AND P1, PT, R3, 0x1, PT ;  /* 0x000000010300780c */ /* 0x004fda0003f26270 */
[----:B------:R-:W-:Y:S05]  /*2a10*/  @!P1 BRA `(.L_x_31) ;  /* 0x0000000000389947 */ /* 0x000fea0003800000 */
[----:B------:R-:W-:Y:S05]  /*2a20*/  @!P0 BRA `(.L_x_32) ;  /* 0x0000000000048947 */ /* 0x000fea0003800000 */
[----:B------:R-:W-:Y:S01]  /*2a30*/  BPT.TRAP 0x1 ;  /* 0x000000040000795c */ /* 0x000fe20000300000 */
.L_x_32:
[----:B------:R-:W-:Y:S01]  /*2a40*/  ISETP.NE.AND P0, PT, R18, RZ, PT ;  /* 0x000000ff1200720c */ /* 0x000fe20003f05270 */
[----:B------:R-:W-:Y:S01]  /*2a50*/  IMAD.U32 R3, RZ, RZ, UR44 ;  /* 0x0000002cff037e24 */ /* 0x000fe2000f8e00ff */
[----:B------:R-:W-:-:S11]  /*2a60*/  UISETP.GT.U32.AND UP0, UPT, UR38, 0x1, UPT ;  /* 0x000000012600788c */ /* 0x000fd6000bf04070 */
[----:B------:R-:W-:-:S04]  /*2a70*/  @P0 VIADD R0, R0, UR37 ;  /* 0x0000002500000c36 */ /* 0x000fc80008000000 */
[----:B------:R-:W-:-:S05]  /*2a80*/  @P0 IMAD.SHL.U32 R0, R0, 0x8, RZ ;  /* 0x0000000800000824 */ /* 0x000fca00078e00ff */
[----:B------:R-:W-:-:S04]  /*2a90*/  @P0 LOP3.LUT R0, R0, 0x38, RZ, 0xc0, !PT ;  /* 0x0000003800000812 */ /* 0x000fc800078ec0ff */
[----:B------:R-:W-:-:S04]  /*2aa0*/  @P0 IADD3 R0, R3, 0x40, R0 ;  /* 0x0000004003000810 */ /* 0x000fc80007ffe000 */
[----:B------:R-:W-:-:S04]  /*2ab0*/  @P0 PRMT R0, R19, 0x654, R0 ;  /* 0x0000065413000816 */ /* 0x000fc80000000000 */
[----:B------:R2:W-:Y:S01]  /*2ac0*/  @P0 SYNCS.ARRIVE.TRANS64.RED.A1T0 RZ, [R0+URZ], RZ ;  /* 0x000000ff00ff09a7 */ /* 0x0005e2000810043f */
[----:B------:R-:W-:-:S13]  /*2ad0*/  PLOP3.LUT P0, PT, PT, PT, UP0, 0x80, 0x0 ;  /* 0x000000000000781c */ /* 0x000fda0003f0f008 */
[----:B--2---:R-:W-:Y:S05]  /*2ae0*/  @P0 BRA `(.L_x_31) ;  /* 0x0000000000040947 */ /* 0x004fea0003800000 */
[----:B------:R-:W-:Y:S01]  /*2af0*/  BPT.TRAP 0x1 ;  /* 0x000000040000795c */ /* 0x000fe20000300000 */
.L_x_31:
[C---:B------:R-:W-:Y:S01]  /*2b00*/  LOP3.LUT R0, R2.reuse, 0x3, RZ, 0xc0, !PT ;  /* 0x0000000302007812 */ /* 0x040fe200078ec0ff */
[----:B------:R-:W-:Y:S01]  /*2b10*/  IMAD.MOV.U32 R7, RZ, RZ, -0x2 ;  /* 0xfffffffeff077424 */ /* 0x000fe200078e00ff */
[----:B------:R-:W-:Y:S01]  /*2b20*/  ULDC UR11, c[0x0][0x288] ;  /* 0x0000a200000b7ab9 */ /* 0x000fe20000000800 */
[----:B------:R-:W-:Y:S01]  /*2b30*/  UIMAD UR40, UR40, 0xa0, URZ ;  /* 0x000000a0282878a4 */ /* 0x000fe2000f8e023f */
[----:B01----:R-:W-:Y:S01]  /*2b40*/  LOP3.LUT R4, R2, 0x60, RZ, 0xc0, !PT ;  /* 0x0000006002047812 */ /* 0x003fe200078ec0ff */
[----:B------:R-:W-:Y:S01]  /*2b50*/  IMAD R7, R0, R7, UR11 ;  /* 0x0000000b00077e24 */ /* 0x000fe2000f8e0207 */
[--C-:B------:R-:W-:Y:S01]  /*2b60*/  SHF.R.U32.HI R0, RZ, 0x7, R2.reuse ;  /* 0x00000007ff007819 */ /* 0x100fe20000011602 */
[----:B------:R-:W-:Y:S01]  /*2b70*/  UIADD3 UR37, UR43, UR37, URZ ;  /* 0x000000252b257290 */ /* 0x000fe2000fffe03f */
[----:B------:R-:W-:Y:S01]  /*2b80*/  SHF.R.U32.HI R3, RZ, 0x2, R2 ;  /* 0x00000002ff037819 */ /* 0x000fe20000011602 */
[----:B------:R-:W-:Y:S01]  /*2b90*/  UIMAD.WIDE UR6, UR45, 0x100, URZ ;  /* 0x000001002d0678a5 */ /* 0x000fe2000f8e023f */
[----:B------:R-:W-:Y:S01]  /*2ba0*/  LOP3.LUT R0, R0, 0x1, RZ, 0xc0, !PT ;  /* 0x0000000100007812 */ /* 0x000fe200078ec0ff */
[----:B------:R-:W-:Y:S01]  /*2bb0*/  USHF.L.U32 UR45, UR45, 0x8, URZ ;  /* 0x000000082d2d7899 */ /* 0x000fe2000800063f */
[----:B------:R-:W-:Y:S01]  /*2bc0*/  SHF.R.U32.HI R6, RZ, 0x1, R4 ;  /* 0x00000001ff067819 */ /* 0x000fe20000011604 */
[----:B------:R-:W-:Y:S01]  /*2bd0*/  UISETP.GE.AND UP2, UPT, UR40, UR11, UPT ;  /* 0x0000000b2800728c */ /* 0x000fe2000bf46270 */
[----:B------:R-:W-:Y:S01]  /*2be0*/  IMAD.SHL.U32 R12, R2, 0x2, RZ ;  /* 0x00000002020c7824 */ /* 0x000fe200078e00ff */
[----:B------:R-:W-:Y:S01]  /*2bf0*/  ULDC UR10, c[0x0][0x284] ;  /* 0x0000a100000a7ab9 */ /* 0x000fe20000000800 */
[----:B------:R-:W-:Y:S01]  /*2c00*/  USHF.R.U32.HI UR4, URZ, 0x3, UR37 ;  /* 0x000000033f047899 */ /* 0x000fe20008011625 */
[----:B------:R-:W-:Y:S01]  /*2c10*/  IMAD.U32 R13, RZ, RZ, UR40 ;  /* 0x00000028ff0d7e24 */ /* 0x000fe2000f8e00ff */
[----:B------:R-:W-:Y:S01]  /*2c20*/  UISETP.GE.OR UP2, UPT, UR45, UR10, UP2 ;  /* 0x0000000a2d00728c */ /* 0x000fe20009746670 */
[----:B------:R-:W-:Y:S01]  /*2c30*/  IMAD.SHL.U32 R4, R0, 0x40, RZ ;  /* 0x0000004000047824 */ /* 0x000fe200078e00ff */
[----:B------:R-:W-:Y:S01]  /*2c40*/  LOP3.LUT R3, R3, 0x7, RZ, 0xc0, !PT ;  /* 0x0000000703037812 */ /* 0x000fe200078ec0ff */
[----:B------:R-:W-:Y:S01]  /*2c50*/  ULOP3.LUT UR4, UR4, 0x1, URZ, 0xc0, !UPT ;  /* 0x0000000104047892 */ /* 0x000fe2000f8ec03f */
[----:B------:R-:W-:Y:S01]  /*2c60*/  LOP3.LUT R12, R13, 0x6, R12, 0xf8, !PT ;  /* 0x000000060d0c7812 */ /* 0x000fe200078ef80c */
[----:B------:R-:W-:Y:S01]  /*2c70*/  USHF.R.S32.HI UR12, URZ, 0x1f, UR41 ;  /* 0x0000001f3f0c7899 */ /* 0x000fe20008011429 */
[--C-:B------:R-:W-:Y:S01]  /*2c80*/  LOP3.LUT R195, R4, 0x40, R3.reuse, 0xe2, !PT ;  /* 0x0000004004c37812 */ /* 0x100fe200078ee203 */
[----:B------:R-:W-:Y:S01]  /*2c90*/  ULDC.64 UR8, c[0x0][0x5d0] ;  /* 0x0001740000087ab9 */ /* 0x000fe20000000a00 */
[----:B------:R-:W-:Y:S01]  /*2ca0*/  UISETP.GT.U32.AND UP0, UPT, UR37, 0x7, UPT ;  /* 0x000000072500788c */ /* 0x000fe2000bf04070 */
[----:B------:R-:W-:Y:S01]  /*2cb0*/  IADD3 R3, RZ, -R6, -R3 ;  /* 0x80000006ff037210 */ /* 0x000fe20007ffe803 */
[----:B------:R-:W-:Y:S01]  /*2cc0*/  UISETP.NE.U32.AND UP1, UPT, UR4, 0x1, UPT ;  /* 0x000000010400788c */ /* 0x000fe2000bf25070 */
[----:B------:R-:W-:Y:S01]  /*2cd0*/  PLOP3.LUT P0, PT, PT, PT, UP2, 0x80, 0x0 ;  /* 0x000000000000781c */ /* 0x000fe20003f0f028 */
[----:B------:R-:W-:Y:S01]  /*2ce0*/  UIMAD UR5, UR12, UR8, URZ ;  /* 0x000000080c0572a4 */ /* 0x000fe2000f8e023f */
[--C-:B------:R-:W-:Y:S01]  /*2cf0*/  SHF.R.S32.HI R13, RZ, 0x1f, R12.reuse ;  /* 0x0000001fff0d7819 */ /* 0x100fe2000001140c */
[----:B------:R-:W-:Y:S01]  /*2d00*/  UISETP.LT.U32.AND UP0, UPT, UR43, 0x8, UP0 ;  /* 0x000000082b00788c */ /* 0x000fe20008701070 */
[----:B------:R-:W-:Y:S01]  /*2d10*/  IMAD.U32 R5, RZ, RZ, UR8 ;  /* 0x00000008ff057e24 */ /* 0x000fe2000f8e00ff */
[----:B------:R-:W-:Y:S01]  /*2d20*/  UISETP.GT.U32.AND UP1, UPT, UR43, 0x7, !UP1 ;  /* 0x000000072b00788c */ /* 0x000fe2000cf24070 */
[----:B------:R-:W-:Y:S01]  /*2d30*/  IMAD R3, R0, -0x40, R3 ;  /* 0xffffffc000037824 */ /* 0x000fe200078e0203 */
[----:B------:R-:W-:Y:S01]  /*2d40*/  UIMAD UR5, UR41, UR9, UR5 ;  /* 0x00000009290572a4 */ /* 0x000fe2000f8e0205 */
[----:B------:R-:W-:Y:S01]  /*2d50*/  IMAD.U32 R0, RZ, RZ, UR10 ;  /* 0x0000000aff007e24 */ /* 0x000fe2000f8e00ff */
[----:B------:R-:W-:Y:S01]  /*2d60*/  USEL UR8, URZ, 0x1, !UP0 ;  /* 0x000000013f087887 */ /* 0x000fe2000c000000 */
[----:B------:R-:W-:Y:S01]  /*2d70*/  IMAD.WIDE.U32 R4, R5, UR41, R12 ;  /* 0x0000002905047c25 */ /* 0x000fe2000f8e000c */
[----:B------:R-:W-:Y:S01]  /*2d80*/  USEL UR4, URZ, 0x1, !UP1 ;  /* 0x000000013f047887 */ /* 0x000fe2000c800000 */
[----:B------:R-:W-:Y:S01]  /*2d90*/  LOP3.LUT R195, R195, UR6, R6, 0xfe, !PT ;  /* 0x00000006c3c37c12 */ /* 0x000fe2000f8efe06 */
[----:B------:R-:W-:Y:S01]  /*2da0*/  ULOP3.LUT UR37, UR37, 0x7, URZ, 0xc0, !UPT ;  /* 0x0000000725257892 */ /* 0x000fe2000f8ec03f */
[----:B------:R-:W-:Y:S01]  /*2db0*/  IADD3 R3, R0, -UR45, R3 ;  /* 0x8000002d00037c10 */ /* 0x000fe2000fffe003 */
[----:B------:R-:W-:Y:S01]  /*2dc0*/  ULOP3.LUT UR36, UR4, UR36, UR8, 0x96, !UPT ;  /* 0x0000002404247292 */ /* 0x000fe2000f8e9608 */
[----:B------:R-:W-:Y:S01]  /*2dd0*/  VIADD R5, R5, UR5 ;  /* 0x0000000505057c36 */ /* 0x000fe20008000000 */
[----:B------:R-:W-:Y:S01]  /*2de0*/  UMOV UR45, 0xffffffff ;  /* 0xffffffff002d7882 */ /* 0x000fe20000000000 */
[----:B------:R-:W-:Y:S01]  /*2df0*/  VIADD R0, R7, -UR40 ;  /* 0x8000002807007c36 */ /* 0x000fe20008000000 */
[----:B------:R-:W-:Y:S08]  /*2e00*/  @P0 BRA `(.L_x_33) ;  /* 0x0000009c00240947 */ /* 0x000ff00003800000 */
[----:B-----5:R-:W-:Y:S01]  /*2e10*/  FSETP.NEU.AND P2, PT, R23, RZ, PT ;  /* 0x000000ff1700720b */ /* 0x020fe20003f4d000 */
[----:B------:R-:W-:Y:S01]  /*2e20*/  ULDC.64 UR8, c[0x0][0x5c8] ;  /* 0x0001720000087ab9 */ /* 0x000fe20000000a00 */
[----:B------:R-:W-:Y:S01]  /*2e30*/  ISETP.GT.AND P0, PT, R0, RZ, PT ;  /* 0x000000ff0000720c */ /* 0x000fe20003f04270 */
[----:B------:R-:W-:Y:S01]  /*2e40*/  UIMAD UR4, UR7, UR8, URZ ;  /* 0x00000008070472a4 */ /* 0x000fe2000f8e023f */
[----:B------:R-:W-:Y:S01]  /*2e50*/  IMAD.U32 R6, RZ, RZ, UR9 ;  /* 0x00000009ff067e24 */ /* 0x000fe2000f8e00ff */
[----:B------:R-:W-:Y:S01]  /*2e60*/  BSSY B0, `(.L_x_33) ;  /* 0x00009c3000007945 */ /* 0x000fe20003800000 */
[----:B------:R-:W-:Y:S01]  /*2e70*/  IMAD.WIDE.U32 R8, R195, UR8, R4 ;  /* 0x00000008c3087c25 */ /* 0x000fe2000f8e0004 */
[----:B------:R-:W-:-:S03]  /*2e80*/  ISETP.GT.AND P1, PT, R3, RZ, P0 ;  /* 0x000000ff0300720c */ /* 0x000fc60000724270 */
[----:B------:R-:W-:-:S04]  /*2e90*/  IMAD R5, R195, R6, UR4 ;  /* 0x00000004c3057e24 */ /* 0x000fc8000f8e0206 */
[----:B------:R-:W-:Y:S01]  /*2ea0*/  IMAD.IADD R197, R9, 0x1, R5 ;  /* 0x0000000109c57824 */ /* 0x000fe200078e0205 */
[----:B------:R-:W-:Y:S06]  /*2eb0*/  @!P2 BRA `(.L_x_34) ;  /* 0x0000006c009ca947 */ /* 0x000fec0003800000 */
[----:B------:R-:W0:Y:S01]  /*2ec0*/  LDC.64 R20, c[0x0][0x5b8] ;  /* 0x00016e00ff147b82 */ /* 0x000e220000000a00 */
[----:B------:R-:W-:-:S07]  /*2ed0*/  ULDC.64 UR4, c[0x0][0x5c0] ;  /* 0x0001700000047ab9 */ /* 0x000fce0000000a00 */
[----:B------:R-:W1:Y:S08]  /*2ee0*/  LDC.64 R188, c[0x0][0x5b0] ;  /* 0x00016c00ffbc7b82 */ /* 0x000e700000000a00 */
[----:B------:R-:W2:Y:S01]  /*2ef0*/  LDC.64 R14, c[0x0][0x5a8] ;  /* 0x00016a00ff0e7b82 */ /* 0x000ea20000000a00 */
[C---:B0-----:R-:W-:Y:S02]  /*2f00*/  IMAD R4, R20.reuse, UR12, RZ ;  /* 0x0000000c14047c24 */ /* 0x041fe4000f8e02ff */
[----:B------:R-:W-:-:S04]  /*2f10*/  IMAD.WIDE.U32 R184, R20, UR41, R12 ;  /* 0x0000002914b87c25 */ /* 0x000fc8000f8e000c */
[----:B------:R-:W-:Y:S02]  /*2f20*/  IMAD R21, R21, UR41, R4 ;  /* 0x0000002915157c24 */ /* 0x000fe4000f8e0204 */
[----:B-1----:R-:W-:Y:S02]  /*2f30*/  IMAD R4, R188, UR7, RZ ;  /* 0x00000007bc047c24 */ /* 0x002fe4000f8e02ff */
[----:B------:R-:W-:Y:S02]  /*2f40*/  IMAD.IADD R187, R185, 0x1, R21 ;  /* 0x00000001b9bb7824 */ /* 0x000fe400078e0215 */
[----:B------:R-:W-:Y:S02]  /*2f50*/  IMAD.MOV.U32 R186, RZ, RZ, R184 ;  /* 0x000000ffffba7224 */ /* 0x000fe400078e00b8 */
[C---:B------:R-:W-:Y:S02]  /*2f60*/  IMAD R193, R195.reuse, R189, R4 ;  /* 0x000000bdc3c17224 */ /* 0x040fe400078e0204 */
[----:B------:R-:W-:-:S04]  /*2f70*/  IMAD.WIDE.U32 R4, R195, R188, R186 ;  /* 0x000000bcc3047225 */ /* 0x000fc800078e00ba */
[----:B------:R-:W-:Y:S01]  /*2f80*/  IMAD.IADD R5, R5, 0x1, R193 ;  /* 0x0000000105057824 */ /* 0x000fe200078e02c1 */
[----:B--2---:R-:W-:-:S04]  /*2f90*/  LEA R10, P2, R4, R14, 0x1 ;  /* 0x0000000e040a7211 */ /* 0x004fc800078408ff */
[----:B------:R-:W-:-:S05]  /*2fa0*/  LEA.HI.X R11, R4, R15, R5, 0x1, P2 ;  /* 0x0000000f040b7211 */ /* 0x000fca00010f0c05 */
[----:B------:R-:W2:Y:S01]  /*2fb0*/  @P1 LDG.E.LTC128B.U16 R9, desc[UR46][R10.64] ;  /* 0x0000002e0a091981 */ /* 0x000ea2000c1e1520 */
[----:B------:R-:W-:Y:S01]  /*2fc0*/  ISETP.GT.AND P5, PT, R0, 0x1, PT ;  /* 0x000000010000780c */ /* 0x000fe20003fa4270 */
[----:B------:R-:W-:Y:S01]  /*2fd0*/  IMAD.WIDE.U32 R4, R195, R188, R12 ;  /* 0x000000bcc3047225 */ /* 0x000fe200078e000c */
[----:B------:R-:W-:Y:S01]  /*2fe0*/  LOP3.LUT R192, R192, 0xfffffffb, RZ, 0xc0, !PT ;  /* 0xfffffffbc0c07812 */ /* 0x000fe200078ec0ff */
[----:B------:R-:W-:Y:S02]  /*2ff0*/  BSSY B1, `(.L_x_35) ;  /* 0x0000015000017945 */ /* 0x000fe40003800000 */
[----:B------:R-:W-:Y:S02]  /*3000*/  IMAD.IADD R5, R193, 0x1, R5 ;  /* 0x00000001c1057824 */ /* 0x000fe400078e0205 */
[----:B------:R-:W-:-:S04]  /*3010*/  IMAD.WIDE.U32 R190, R20, UR41, R4 ;  /* 0x0000002914be7c25 */ /* 0x000fc8000f8e0004 */
[----:B------:R-:W-:Y:S01]  /*3020*/  IMAD.IADD R5, R21, 0x1, R191 ;  /* 0x0000000115057824 */ /* 0x000fe200078e02bf */
[----:B------:R-:W-:Y:S02]  /*3030*/  LEA R4, P3, R190, R14, 0x1 ;  /* 0x0000000ebe047211 */ /* 0x000fe400078608ff */
[----:B------:R-:W-:Y:S02]  /*3040*/  @P5 LOP3.LUT R192, R192, 0x4, RZ, 0xfc, !PT ;  /* 0x00000004c0c05812 */ /* 0x000fe400078efcff */
[----:B------:R-:W-:Y:S01]  /*3050*/  LEA.HI.X R5, R190, R15, R5, 0x1, P3 ;  /* 0x0000000fbe057211 */ /* 0x000fe200018f0c05 */
[C---:B------:R-:W-:Y:S01]  /*3060*/  IMAD.SHL.U32 R190, R188.reuse, 0x8, RZ ;  /* 0x00000008bcbe7824 */ /* 0x040fe200078e00ff */
[----:B------:R-:W-:Y:S01]  /*3070*/  SHF.L.U64.HI R191, R188, 0x3, R189 ;  /* 0x00000003bcbf7819 */ /* 0x000fe200000102bd */
[----:B--2---:R-:W-:-:S05]  /*3080*/  HADD2.F32 R6, -RZ, R9.H0_H0 ;  /* 0x20000009ff067230 */ /* 0x004fca0000004100 */
[----:B------:R-:W-:Y:S01]  /*3090*/  FMUL R7, R6, R23 ;  /* 0x0000001706077220 */ /* 0x000fe20000400000 */
[----:B------:R-:W-:-:S03]  /*30a0*/  LEA R6, P2, R8, UR4, 0x1 ;  /* 0x0000000408067c11 */ /* 0x000fc6000f8408ff */
[----:B------:R-:W-:Y:S01]  /*30b0*/  FFMA R168, R168, R22, R7 ;  /* 0x00000016a8a87223 */ /* 0x000fe20000000007 */
[----:B------:R-:W-:Y:S02]  /*30c0*/  LEA.HI.X R7, R8, UR5, R197, 0x1, P2 ;  /* 0x0000000508077c11 */ /* 0x000fe400090f0cc5 */
[----:B------:R-:W-:Y:S02]  /*30d0*/  ISETP.GT.AND P2, PT, R3, RZ, P5 ;  /* 0x000000ff0300720c */ /* 0x000fe40002f44270 */
[----:B------:R-:W-:-:S04]  /*30e0*/  F2FP.F16.F32.PACK_AB R168, RZ, R168 ;  /* 0x000000a8ffa8723e */ /* 0x000fc800000000ff */
[----:B------:R-:W-:Y:S02]  /*30f0*/  PRMT R8, R168, 0x7610, R8 ;  /* 0x00007610a8087816 */ /* 0x000fe40000000008 */
[----:B------:R-:W-:-:S03]  /*3100*/  PRMT R168, R9, 0x7610, R168 ;  /* 0x0000761009a87816 */ /* 0x000fc600000000a8 */
[----:B------:R0:W-:Y:S02]  /*3110*/  @P1 STG.E.U16 desc[UR46][R6.64], R8 ;  /* 0x0000000806001986 */ /* 0x0001e4000c10152e */
[----:B------:R-:W-:Y:S05]  /*3120*/  @!P2 BRA `(.L_x_36) ;  /* 0x000000000004a947 */ /* 0x000fea0003800000 */
[----:B------:R1:W5:Y:S02]  /*3130*/  LDG.E.LTC128B.U16 R168, desc[UR46][R4.64+0x2] ;  /* 0x0000022e04a87981 */ /* 0x000364000c1e1520 */
.L_x_36:
[----:B------:R-:W-:Y:S05]  /*3140*/  BSYNC B1 ;  /* 0x0000000000017941 */ /* 0x000fea0003800000 */
.L_x_35:
[----:B-----5:R-:W-:Y:S01]  /*3150*/  HADD2.F32 R10, -RZ, R168.H0_H0 ;  /* 0x200000a8ff0a7230 */ /* 0x020fe20000004100 */
[----:B------:R-:W-:Y:S01]  /*3160*/  ISETP.GT.AND P1, PT, R3, 0x8, P0 ;  /* 0x000000080300780c */ /* 0x000fe20000724270 */
[----:B0-----:R-:W-:-:S04]  /*3170*/  IMAD.WIDE.U32 R8, R195, R188, R190 ;  /* 0x000000bcc3087225 */ /* 0x001fc800078e00be */
[----:B------:R-:W-:Y:S01]  /*3180*/  FMUL R10, R10, R23 ;  /* 0x000000170a0a7220 */ /* 0x000fe20000400000 */
[----:B------:R-:W-:Y:S01]  /*3190*/  IMAD.IADD R193, R193, 0x1, R9 ;  /* 0x00000001c1c17824 */ /* 0x000fe200078e0209 */
[----:B------:R-:W-:Y:S02]  /*31a0*/  IADD3 R9, P3, R184, R8, RZ ;  /* 0x00000008b8097210 */ /* 0x000fe40007f7e0ff */
[----:B------:R-:W-:-:S03]  /*31b0*/  FFMA R169, R169, R22, R10 ;  /* 0x00000016a9a97223 */ /* 0x000fc6000000000a */
[----:B------:R-:W-:Y:S01]  /*31c0*/  IMAD.X R194, R193, 0x1, R187, P3 ;  /* 0x00000001c1c27824 */ /* 0x000fe200018e06bb */
[C---:B------:R-:W-:Y:S02]  /*31d0*/  LEA R10, P3, R9.reuse, R14, 0x1 ;  /* 0x0000000e090a7211 */ /* 0x040fe400078608ff */
[----:B------:R-:W-:Y:S02]  /*31e0*/  F2FP.F16.F32.PACK_AB R169, RZ, R169 ;  /* 0x000000a9ffa9723e */ /* 0x000fe400000000ff */
[----:B------:R-:W-:Y:S02]  /*31f0*/  LEA.HI.X R11, R9, R15, R194, 0x1, P3 ;  /* 0x0000000f090b7211 */ /* 0x000fe400018f0cc2 */
[----:B------:R-:W-:-:S05]  /*3200*/  PRMT R197, R169, 0x7610, R197 ;  /* 0x00007610a9c57816 */ /* 0x000fca00000000c5 */
[----:B------:R0:W-:Y:S04]  /*3210*/  @P2 STG.E.U16 desc[UR46][R6.64+0x2], R197 ;  /* 0x000002c506002986 */ /* 0x0001e8000c10152e */
[----:B------:R2:W3:Y:S01]  /*3220*/  @P1 LDG.E.LTC128B.U16 R168, desc[UR46][R10.64] ;  /* 0x0000002e0aa81981 */ /* 0x0004e2000c1e1520 */
[----:B------:R-:W-:Y:S01]  /*3230*/  IADD3 R196, P2, R12, R8, RZ ;  /* 0x000000080cc47210 */ /* 0x000fe20007f5e0ff */
[----:B------:R-:W-:Y:S01]  /*3240*/  IMAD.U32 R169, RZ, RZ, UR8 ;  /* 0x00000008ffa97e24 */ /* 0x000fe2000f8e00ff */
[----:B------:R-:W-:Y:S01]  /*3250*/  BSSY B1, `(.L_x_37) ;  /* 0x0000014000017945 */ /* 0x000fe20003800000 */
[----:B------:R-:W-:Y:S02]  /*3260*/  IMAD.U32 R194, RZ, RZ, UR9 ;  /* 0x00000009ffc27e24 */ /* 0x000fe4000f8e00ff */
[----:B------:R-:W-:-:S02]  /*3270*/  IMAD.SHL.U32 R169, R169, 0x10, RZ ;  /* 0x00000010a9a97824 */ /* 0x000fc400078e00ff */
[----:B0-----:R-:W-:Y:S01]  /*3280*/  IMAD.X R197, R13, 0x1, R193, P2 ;  /* 0x000000010dc57824 */ /* 0x001fe200010e06c1 */
[----:B------:R-:W-:Y:S01]  /*3290*/  ISETP.GT.AND P2, PT, R3, 0x8, P5 ;  /* 0x000000080300780c */ /* 0x000fe20002f44270 */
[----:B------:R-:W-:Y:S01]  /*32a0*/  IMAD.U32 R193, RZ, RZ, UR8 ;  /* 0x00000008ffc17e24 */ /* 0x000fe2000f8e00ff */
[----:B--2---:R-:W-:Y:S01]  /*32b0*/  IADD3 R10, P3, R169, R6, RZ ;  /* 0x00000006a90a7210 */ /* 0x004fe20007f7e0ff */
[----:B------:R-:W-:-:S03]  /*32c0*/  IMAD.WIDE.U32 R196, R20, UR41, R196 ;  /* 0x0000002914c47c25 */ /* 0x000fc6000f8e00c4 */
[----:B------:R-:W-:-:S05]  /*32d0*/  SHF.L.U64.HI R193, R193, 0x4, R194 ;  /* 0x00000004c1c17819 */ /* 0x000fca00000102c2 */
[----:B------:R-:W-:Y:S02]  /*32e0*/  IMAD.X R11, R193, 0x1, R7, P3 ;  /* 0x00000001c10b7824 */ /* 0x000fe400018e0607 */
[----:B---3--:R-:W-:-:S05]  /*32f0*/  HADD2.F32 R8, -RZ, R168.H0_H0 ;  /* 0x200000a8ff087230 */ /* 0x008fca0000004100 */
[----:B------:R-:W-:Y:S01]  /*3300*/  FMUL R9, R8, R23 ;  /* 0x0000001708097220 */ /* 0x000fe20000400000 */
[----:B------:R-:W-:-:S03]  /*3310*/  LEA R8, P4, R196, R14, 0x1 ;  /* 0x0000000ec4087211 */ /* 0x000fc600078808ff */
[----:B------:R-:W-:Y:S01]  /*3320*/  FFMA R9, R170, R22, R9 ;  /* 0x00000016aa097223 */ /* 0x000fe20000000009 */
[----:B------:R-:W-:-:S04]  /*3330*/  IMAD.IADD R170, R21, 0x1, R197 ;  /* 0x0000000115aa7824 */ /* 0x000fc800078e02c5 */
[----:B------:R-:W-:Y:S02]  /*3340*/  F2FP.F16.F32.PACK_AB R194, RZ, R9 ;  /* 0x00000009ffc2723e */ /* 0x000fe400000000ff */
[----:B------:R-:W-:-:S03]  /*3350*/  LEA.HI.X R9, R196, R15, R170, 0x1, P4 ;  /* 0x0000000fc4097211 */ /* 0x000fc600020f0caa */
[----:B------:R0:W-:Y:S01]  /*3360*/  @P1 STG.E.U16 desc[UR46][R10.64], R194 ;  /* 0x000000c20a001986 */ /* 0x0001e2000c10152e */
[----:B------:R-:W-:Y:S05]  /*3370*/  @!P2 BRA `(.L_x_38) ;  /* 0x000000000004a947 */ /* 0x000fea0003800000 */
[----:B------:R2:W5:Y:S02]  /*3380*/  LDG.E.LTC128B.U16 R168, desc[UR46][R8.64+0x2] ;  /* 0x0000022e08a87981 */ /* 0x000564000c1e1520 */
.L_x_38:
[----:B------:R-:W-:Y:S05]  /*3390*/  BSYNC B1 ;  /* 0x0000000000017941 */ /* 0x000fea0003800000 */
.L_x_37:
[----:B-----5:R-:W-:Y:S01]  /*33a0*/  HADD2.F32 R170, -RZ, R168.H0_H0 ;  /* 0x200000a8ffaa7230 */ /* 0x020fe20000004100 */
[----:B------:R-:W-:Y:S01]  /*33b0*/  ISETP.GT.AND P3, PT, R0, 0x8, PT ;  /* 0x000000080000780c */ /* 0x000fe20003f64270 */
[----:B------:R-:W-:Y:S01]  /*33c0*/  BSSY B1, `(.L_x_39) ;  /* 0x000000a000017945 */ /* 0x000fe20003800000 */
[----:B------:R-:W-:Y:S02]  /*33d0*/  LOP3.LUT R192, R192, 0xfffffffd, RZ, 0xc0, !PT ;  /* 0xfffffffdc0c07812 */ /* 0x000fe400078ec0ff */
[----:B------:R-:W-:Y:S01]  /*33e0*/  FMUL R170, R170, R23 ;  /* 0x00000017aaaa7220 */ /* 0x000fe20000400000 */
[----:B------:R-:W-:-:S03]  /*33f0*/  ISETP.GT.AND P1, PT, R3, RZ, P3 ;  /* 0x000000ff0300720c */ /* 0x000fc60001f24270 */
[----:B------:R-:W-:-:S05]  /*3400*/  FFMA R170, R171, R22, R170 ;  /* 0x00000016abaa7223 */ /* 0x000fca00000000aa */
[----:B------:R-:W-:Y:S02]  /*3410*/  F2FP.F16.F32.PACK_AB R170, RZ, R170 ;  /* 0x000000aaffaa723e */ /* 0x000fe400000000ff */
[----:B------:R-:W-:-:S03]  /*3420*/  @P3 LOP3.LUT R192, R192, 0x2, RZ, 0xfc, !PT ;  /* 0x00000002c0c03812 */ /* 0x000fc600078efcff */
[----:B------:R3:W-:Y:S01]  /*3430*/  @P2 STG.E.U16 desc[UR46][R10.64+0x2], R170 ;  /* 0x000002aa0a002986 */ /* 0x0007e2000c10152e */
[----:B------:R-:W-:Y:S05]  /*3440*/  @!P1 BRA `(.L_x_40) ;  /* 0x0000000000049947 */ /* 0x000fea0003800000 */
[----:B------:R4:W5:Y:S02]  /*3450*/  LDG.E.LTC128B.U16 R168, desc[UR46][R4.64+0x10] ;  /* 0x0000102e04a87981 */ /* 0x000964000c1e1520 */
.L_x_40:
[----:B------:R-:W-:Y:S05]  /*3460*/  BSYNC B1 ;  /* 0x0000000000017941 */ /* 0x000fea0003800000 */
.L_x_39:
[----:B---3-5:R-:W-:Y:S01]  /*3470*/  HADD2.F32 R170, -RZ, R168.H0_H0 ;  /* 0x200000a8ffaa7230 */ /* 0x028fe20000004100 */
        /* <DEDUP_REMOVED lines=11> */
.L_x_42:
[----:B------:R-:W-:Y:S05]  /*3530*/  BSYNC B1 ;  /* 0x0000000000017941 */ /* 0x000fea0003800000 */
.L_x_41:
[----:B-----5:R-:W-:Y:S01]  /*3540*/  HADD2.F32 R170, -RZ, R168.H0_H0 ;  /* 0x200000a8ffaa7230 */ /* 0x020fe20000004100 */
[----:B------:R-:W-:Y:S01]  /*3550*/  ISETP.GT.AND P1, PT, R3, 0x8, P3 ;  /* 0x000000080300780c */ /* 0x000fe20001f24270 */
[----:B------:R-:W-:Y:S03]  /*3560*/  BSSY B1, `(.L_x_43) ;  /* 0x0000007000017945 */ /* 0x000fe60003800000 */
[----:B------:R-:W-:-:S04]  /*3570*/  FMUL R170, R170, R23 ;  /* 0x00000017aaaa7220 */ /* 0x000fc80000400000 */
[----:B------:R-:W-:-:S05]  /*3580*/  FFMA R170, R173, R22, R170 ;  /* 0x00000016adaa7223 */ /* 0x000fca00000000aa */
[----:B------:R-:W-:-:S05]  /*3590*/  F2FP.F16.F32.PACK_AB R170, RZ, R170 ;  /* 0x000000aaffaa723e */ /* 0x000fca00000000ff */
[----:B------:R0:W-:Y:S01]  /*35a0*/  @P2 STG.E.U16 desc[UR46][R6.64+0x12], R170 ;  /* 0x000012aa06002986 */ /* 0x0001e2000c10152e */
[----:B------:R-:W-:Y:S05]  /*35b0*/  @!P1 BRA `(.L_x_44) ;  /* 0x0000000000049947 */ /* 0x000fea0003800000 */
[----:B------:R0:W5:Y:S02]  /*35c0*/  LDG.E.LTC128B.U16 R168, desc[UR46][R8.64+0x10] ;  /* 0x0000102e08a87981 */ /* 0x000164000c1e1520 */
.L_x_44:
[----:B------:R-:W-:Y:S05]  /*35d0*/  BSYNC B1 ;  /* 0x0000000000017941 */ /* 0x000fea0003800000 */
.L_x_43:
[----:B0----5:R-:W-:Y:S01]  /*35e0*/  HADD2.F32 R170, -RZ, R168.H0_H0 ;  /* 0x200000a8ffaa7230 */ /* 0x021fe20000004100 */
[----:B------:R-:W-:Y:S01]  /*35f0*/  ISETP.GT.AND P2, PT, R3, 0x8, P6 ;  /* 0x000000080300780c */ /* 0x000fe20003744270 */
[----:B------:R-:W-:Y:S03]  /*3600*/  BSSY B1, `(.L_x_45) ;  /* 0x0000007000017945 */ /* 0x000fe60003800000 */
[----:B---3--:R-:W-:-:S04]  /*3610*/  FMUL R171, R170, R23 ;  /* 0x00000017aaab7220 */ /* 0x008fc80000400000 */
[----:B------:R-:W-:-:S05]  /*3620*/  FFMA R171, R174, R22, R171 ;  /* 0x00000016aeab7223 */ /* 0x000fca00000000ab */
[----:B------:R-:W-:-:S05]  /*3630*/  F2FP.F16.F32.PACK_AB R171, RZ, R171 ;  /* 0x000000abffab723e */ /* 0x000fca00000000ff */
[----:B------:R0:W-:Y:S01]  /*3640*/  @P1 STG.E.U16 desc[UR46][R10.64+0x10], R171 ;  /* 0x000010ab0a001986 */ /* 0x0001e2000c10152e */
[----:B------:R-:W-:Y:S05]  /*3650*/  @!P2 BRA `(.L_x_46) ;  /* 0x000000000004a947 */ /* 0x000fea0003800000 */
[----:B------:R3:W5:Y:S02]  /*3660*/  LDG.E.LTC128B.U16 R168, desc[UR46][R8.64+0x12] ;  /* 0x0000122e08a87981 */ /* 0x000764000c1e1520 */
.L_x_46:
[----:B------:R-:W-:Y:S05]  /*3670*/  BSYNC B1 ;  /* 0x0000000000017941 */ /* 0x000fea0003800000 */
.L_x_45:
[----:B-----5:R-:W-:Y:S01]  /*3680*/  HADD2.F32 R170, -RZ, R168.H0_H0 ;  /* 0x200000a8ffaa7230 */ /* 0x020fe20000004100 */
[----:B------:R-:W-:Y:S01]  /*3690*/  ISETP.GT.AND P4, PT, R0, 0x10, PT ;  /* 0x000000100000780c */ /* 0x000fe20003f84270 */
[----:B------:R-:W-:Y:S03]  /*36a0*/  BSSY B1, `(.L_x_47) ;  /* 0x0000008000017945 */ /* 0x000fe60003800000 */
[----:B------:R-:W-:Y:S01]  /*36b0*/  FMUL R170, R170, R23 ;  /* 0x00000017aaaa7220 */ /* 0x000fe20000400000 */
[----:B------:R-:W-:-:S03]  /*36c0*/  ISETP.GT.AND P1, PT, R3, RZ, P4 ;  /* 0x000000ff0300720c */ /* 0x000fc60002724270 */
[----:B------:R-:W-:-:S05]  /*36d0*/  FFMA R170, R175, R22, R170 ;  /* 0x00000016afaa7223 */ /* 0x000fca00000000aa */
[----:B------:R-:W-:-:S05]  /*36e0*/  F2FP.F16.F32.PACK_AB R170, RZ, R170 ;  /* 0x000000aaffaa723e */ /* 0x000fca00000000ff */
[----:B------:R0:W-:Y:S01]  /*36f0*/  @P2 STG.E.U16 desc[UR46][R10.64+0x12], R170 ;  /* 0x000012aa0a002986 */ /* 0x0001e2000c10152e */
[----:B------:R-:W-:Y:S05]  /*3700*/  @!P1 BRA `(.L_x_48) ;  /* 0x0000000000049947 */ /* 0x000fea0003800000 */
[----:B------:R0:W5:Y:S02]  /*3710*/  LDG.E.LTC128B.U16 R168, desc[UR46][R4.64+0x20] ;  /* 0x0000202e04a87981 */ /* 0x000164000c1e1520 */
.L_x_48:
[----:B------:R-:W-:Y:S05]  /*3720*/  BSYNC B1 ;  /* 0x0000000000017941 */ /* 0x000fea0003800000 */
.L_x_47:
[----:B0----5:R-:W-:Y:S01]  /*3730*/  HADD2.F32 R170, -RZ, R168.H0_H0 ;  /* 0x200000a8ffaa7230 */ /* 0x021fe20000004100 */
[----:B------:R-:W-:Y:S01]  /*3740*/  ISETP.GT.AND P3, PT, R0, 0x11, PT ;  /* 0x000000110000780c */ /* 0x000fe20003f64270 */
[----:B------:R-:W-:Y:S03]  /*3750*/  BSSY B1, `(.L_x_49) ;  /* 0x0000008000017945 */ /* 0x000fe60003800000 */
[----:B------:R-:W-:-:S04]  /*3760*/  FMUL R171, R170, R23 ;  /* 0x00000017aaab7220 */ /* 0x000fc80000400000 */
[----:B------:R-:W-:-:S05]  /*3770*/  FFMA R171, R176, R22, R171 ;  /* 0x00000016b0ab7223 */ /* 0x000fca00000000ab */
[----:B------:R-:W-:-:S05]  /*3780*/  F2FP.F16.F32.PACK_AB R171, RZ, R171 ;  /* 0x000000abffab723e */ /* 0x000fca00000000ff */
[----:B------:R0:W-:Y:S01]  /*3790*/  @P1 STG.E.U16 desc[UR46][R6.64+0x20], R171 ;  /* 0x000020ab06001986 */ /* 0x0001e2000c10152e */
[----:B------:R-:W-:-:S13]  /*37a0*/  ISETP.GT.AND P1, PT, R3, RZ, P3 ;  /* 0x000000ff0300720c */ /* 0x000fda0001f24270 */
[----:B0-----:R-:W-:Y:S05]  /*37b0*/  @!P1 BRA `(.L_x_50) ;  /* 0x0000000000049947 */ /* 0x001fea0003800000 */
[----:B------:R0:W5:Y:S02]  /*37c0*/  LDG.E.LTC128B.U16 R168, desc[UR46][R4.64+0x22] ;  /* 0x0000222e04a87981 */ /* 0x000164000c1e1520 */
.L_x_50:
[----:B------:R-:W-:Y:S05]  /*37d0*/  BSYNC B1 ;  /* 0x0000000000017941 */ /* 0x000fea0003800000 */
.L_x_49:
[----:B-----5:R-:W-:Y:S01]  /*37e0*/  HADD2.F32 R170, -RZ, R168.H0_H0 ;  /* 0x200000a8ffaa7230 */ /* 0x020fe20000004100 */
[----:B------:R-:W-:Y:S04]  /*37f0*/  BSSY B1, `(.L_x_51) ;  /* 0x0000008000017945 */ /* 0x000fe80003800000 */
[----:B------:R-:W-:-:S04]  /*3800*/  FMUL R170, R170, R23 ;  /* 0x00000017aaaa7220 */ /* 0x000fc80000400000 */
[----:B------:R-:W-:-:S05]  /*3810*/  FFMA R170, R177, R22, R170 ;  /* 0x00000016b1aa7223 */ /* 0x000fca00000000aa */
[----:B------:R-:W-:-:S05]  /*3820*/  F2FP.F16.F32.PACK_AB R170, RZ, R170 ;  /* 0x000000aaffaa723e */ /* 0x000fca00000000ff */
[----:B------:R0:W-:Y:S01]  /*3830*/  @P1 STG.E.U16 desc[UR46][R6.64+0x22], R170 ;  /* 0x000022aa06001986 */ /* 0x0001e2000c10152e */
[----:B------:R-:W-:-:S13]  /*3840*/  ISETP.GT.AND P1, PT, R3, 0x8, P4 ;  /* 0x000000080300780c */ /* 0x000fda0002724270 */
[----:B0-----:R-:W-:Y:S05]  /*3850*/  @!P1 BRA `(.L_x_52) ;  /* 0x0000000000049947 */ /* 0x001fea0003800000 */
[----:B------:R0:W5:Y:S02]  /*3860*/  LDG.E.LTC128B.U16 R168, desc[UR46][R8.64+0x20] ;  /* 0x0000202e08a87981 */ /* 0x000164000c1e1520 */
.L_x_52:
[----:B------:R-:W-:Y:S05]  /*3870*/  BSYNC B1 ;  /* 0x0000000000017941 */ /* 0x000fea0003800000 */
.L_x_51:
[----:B-----5:R-:W-:Y:S01]  /*3880*/  HADD2.F32 R170, -RZ, R168.H0_H0 ;  /* 0x200000a8ffaa7230 */ /* 0x020fe20000004100 */
[----:B------:R-:W-:Y:S04]  /*3890*/  BSSY B1, `(.L_x_53) ;  /* 0x000000b000017945 */ /* 0x000fe80003800000 */
[----:B------:R-:W-:-:S04]  /*38a0*/  FMUL R171, R170, R23 ;  /* 0x00000017aaab7220 */ /* 0x000fc80000400000 */
[----:B------:R-:W-:-:S05]  /*38b0*/  FFMA R171, R178, R22, R171 ;  /* 0x00000016b2ab7223 */ /* 0x000fca00000000ab */
[----:B------:R-:W-:-:S04]  /*38c0*/  F2FP.F16.F32.PACK_AB R171, RZ, R171 ;  /* 0x000000abffab723e */ /* 0x000fc800000000ff */
[----:B------:R-:W-:-:S05]  /*38d0*/  PRMT R170, R171, 0x7610, R170 ;  /* 0x00007610abaa7816 */ /* 0x000fca00000000aa */
[----:B------:R0:W-:Y:S01]  /*38e0*/  @P1 STG.E.U16 desc[UR46][R10.64+0x20], R170 ;  /* 0x000020aa0a001986 */ /* 0x0001e2000c10152e */
[----:B------:R-:W-:-:S05]  /*38f0*/  IADD3 R195, P1, R195, 0x80, RZ ;  /* 0x00000080c3c37810 */ /* 0x000fca0007f3e0ff */
[----:B------:R-:W-:Y:S01]  /*3900*/  IMAD.X R171, RZ, RZ, UR7, P1 ;  /* 0x00000007ffab7e24 */ /* 0x000fe200088e06ff */
[----:B------:R-:W-:-:S13]  /*3910*/  ISETP.GT.AND P1, PT, R3, 0x8, P3 ;  /* 0x000000080300780c */ /* 0x000fda0001f24270 */
[----:B0-----:R-:W-:Y:S05]  /*3920*/  @!P1 BRA `(.L_x_54) ;  /* 0x0000000000049947 */ /* 0x001fea0003800000 */
[----:B------:R0:W5:Y:S02]  /*3930*/  LDG.E.LTC128B.U16 R168, desc[UR46][R8.64+0x22] ;  /* 0x0000222e08a87981 */ /* 0x000164000c1e1520 */
.L_x_54:
[----:B------:R-:W-:Y:S05]  /*3940*/  BSYNC B1 ;  /* 0x0000000000017941 */ /* 0x000fea0003800000 */
.L_x_53:
[----:B-----5:R-:W-:Y:S01]  /*3950*/  HADD2.F32 R170, -RZ, R168.H0_H0 ;  /* 0x200000a8ffaa7230 */ /* 0x020fe20000004100 */
[----:B------:R-:W-:Y:S01]  /*3960*/  ISETP.GT.AND P2, PT, R0, 0x18, PT ;  /* 0x000000180000780c */ /* 0x000fe20003f44270 */
[-C--:B------:R-:W-:Y:S01]  /*3970*/  IMAD R174, R171, R188.reuse, RZ ;  /* 0x000000bcabae7224 */ /* 0x080fe200078e02ff */
[----:B------:R-:W-:Y:S01]  /*3980*/  BSSY B1, `(.L_x_55) ;  /* 0x0000020000017945 */ /* 0x000fe20003800000 */
[----:B------:R-:W-:-:S04]  /*3990*/  IMAD.WIDE.U32 R172, R195, R188, R12 ;  /* 0x000000bcc3ac7225 */ /* 0x000fc800078e000c */
[----:B------:R-:W-:Y:S01]  /*39a0*/  FMUL R170, R170, R23 ;  /* 0x00000017aaaa7220 */ /* 0x000fe20000400000 */
[----:B------:R-:W-:-:S03]  /*39b0*/  IMAD R177, R195, R189, R174 ;  /* 0x000000bdc3b17224 */ /* 0x000fc600078e02ae */
[----:B------:R-:W-:Y:S01]  /*39c0*/  FFMA R170, R179, R22, R170 ;  /* 0x00000016b3aa7223 */ /* 0x000fe200000000aa */
[----:B------:R-:W-:-:S04]  /*39d0*/  IMAD.IADD R173, R177, 0x1, R173 ;  /* 0x00000001b1ad7824 */ /* 0x000fc800078e02ad */
[----:B------:R-:W-:Y:S01]  /*39e0*/  F2FP.F16.F32.PACK_AB R174, RZ, R170 ;  /* 0x000000aaffae723e */ /* 0x000fe200000000ff */
[----:B------:R-:W-:-:S03]  /*39f0*/  IMAD.WIDE.U32 R170, R195, R188, R186 ;  /* 0x000000bcc3aa7225 */ /* 0x000fc600078e00ba */
[----:B------:R-:W-:Y:S01]  /*3a00*/  PRMT R176, R174, 0x7610, R176 ;  /* 0x00007610aeb07816 */ /* 0x000fe200000000b0 */
[----:B------:R-:W-:-:S04]  /*3a10*/  IMAD.WIDE.U32 R174, R20, UR41, R172 ;  /* 0x0000002914ae7c25 */ /* 0x000fc8000f8e00ac */
[----:B------:R-:W-:Y:S01]  /*3a20*/  IMAD.IADD R171, R171, 0x1, R177 ;  /* 0x00000001abab7824 */ /* 0x000fe200078e02b1 */
[----:B------:R0:W-:Y:S01]  /*3a30*/  @P1 STG.E.U16 desc[UR46][R10.64+0x22], R176 ;  /* 0x000022b00a001986 */ /* 0x0001e2000c10152e */
[----:B------:R-:W-:Y:S01]  /*3a40*/  LEA R172, P1, R170, R14, 0x1 ;  /* 0x0000000eaaac7211 */ /* 0x000fe200078208ff */
[----:B------:R-:W-:-:S03]  /*3a50*/  IMAD.WIDE.U32 R188, R195, R188, R190 ;  /* 0x000000bcc3bc7225 */ /* 0x000fc600078e00be */
[----:B------:R-:W-:Y:S01]  /*3a60*/  LEA.HI.X R173, R170, R15, R171, 0x1, P1 ;  /* 0x0000000faaad7211 */ /* 0x000fe200008f0cab */
[----:B------:R-:W-:Y:S01]  /*3a70*/  IMAD.IADD R171, R21, 0x1, R175 ;  /* 0x0000000115ab7824 */ /* 0x000fe200078e02af */
[----:B------:R-:W-:Y:S01]  /*3a80*/  LEA R170, P1, R174, R14, 0x1 ;  /* 0x0000000eaeaa7211 */ /* 0x000fe200078208ff */
[----:B------:R-:W-:-:S03]  /*3a90*/  IMAD.IADD R177, R177, 0x1, R189 ;  /* 0x00000001b1b17824 */ /* 0x000fc600078e02bd */
[----:B------:R-:W-:Y:S02]  /*3aa0*/  LEA.HI.X R171, R174, R15, R171, 0x1, P1 ;  /* 0x0000000faeab7211 */ /* 0x000fe400008f0cab */
[----:B------:R-:W-:-:S05]  /*3ab0*/  IADD3 R184, P1, R184, R188, RZ ;  /* 0x000000bcb8b87210 */ /* 0x000fca0007f3e0ff */
[----:B------:R-:W-:Y:S01]  /*3ac0*/  IMAD.X R186, R177, 0x1, R187, P1 ;  /* 0x00000001b1ba7824 */ /* 0x000fe200008e06bb */
[----:B------:R-:W-:-:S05]  /*3ad0*/  IADD3 R12, P1, R12, R188, RZ ;  /* 0x000000bc0c0c7210 */ /* 0x000fca0007f3e0ff */
[----:B------:R-:W-:Y:S01]  /*3ae0*/  IMAD.X R13, R13, 0x1, R177, P1 ;  /* 0x000000010d0d7824 */ /* 0x000fe200008e06b1 */
[----:B------:R-:W-:Y:S01]  /*3af0*/  LEA R174, P1, R184, R14, 0x1 ;  /* 0x0000000eb8ae7211 */ /* 0x000fe200078208ff */
[----:B------:R-:W-:-:S03]  /*3b00*/  IMAD.WIDE.U32 R12, R20, UR41, R12 ;  /* 0x00000029140c7c25 */ /* 0x000fc6000f8e000c */
[----:B------:R-:W-:Y:S01]  /*3b10*/  LEA.HI.X R175, R184, R15, R186, 0x1, P1 ;  /* 0x0000000fb8af7211 */ /* 0x000fe200008f0cba */
[----:B------:R-:W-:Y:S01]  /*3b20*/  IMAD.IADD R21, R21, 0x1, R13 ;  /* 0x0000000115157824 */ /* 0x000fe200078e020d */
[----:B------:R-:W-:-:S04]  /*3b30*/  LEA R14, P1, R12, R14, 0x1 ;  /* 0x0000000e0c0e7211 */ /* 0x000fc800078208ff */
[----:B------:R-:W-:Y:S02]  /*3b40*/  LEA.HI.X R15, R12, R15, R21, 0x1, P1 ;  /* 0x0000000f0c0f7211 */ /* 0x000fe400008f0c15 */
[----:B------:R-:W-:-:S13]  /*3b50*/  ISETP.GT.AND P1, PT, R3, RZ, P2 ;  /* 0x000000ff0300720c */ /* 0x000fda0001724270 */
[----:B0-----:R-:W-:Y:S05]  /*3b60*/  @!P1 BRA `(.L_x_56) ;  /* 0x0000000000049947 */ /* 0x001fea0003800000 */
[----:B------:R0:W5:Y:S02]  /*3b70*/  LDG.E.LTC128B.U16 R168, desc[UR46][R4.64+0x30] ;  /* 0x0000302e04a87981 */ /* 0x000164000c1e1520 */
.L_x_56:
[----:B------:R-:W-:Y:S05]  /*3b80*/  BSYNC B1 ;  /* 0x0000000000017941 */ /* 0x000fea0003800000 */
.L_x_55:
[----:B-----5:R-:W-:Y:S01]  /*3b90*/  HADD2.F32 R12, -RZ, R168.H0_H0 ;  /* 0x200000a8ff0c7230 */ /* 0x020fe20000004100 */
[----:B------:R-:W-:Y:S04]  /*3ba0*/  BSSY B1, `(.L_x_57) ;  /* 0x0000009000017945 */ /* 0x000fe80003800000 */
[----:B------:R-:W-:-:S04]  /*3bb0*/  FMUL R13, R12, R23 ;  /* 0x000000170c0d7220 */ /* 0x000fc80000400000 */
[----:B------:R-:W-:-:S05]  /*3bc0*/  FFMA R13, R180, R22, R13 ;  /* 0x00000016b40d7223 */ /* 0x000fca000000000d */
[----:B------:R-:W-:-:S05]  /*3bd0*/  F2FP.F16.F32.PACK_AB R13, RZ, R13 ;  /* 0x0000000dff0d723e */ /* 0x000fca00000000ff */
[----:B------:R0:W-:Y:S01]  /*3be0*/  @P1 STG.E.U16 desc[UR46][R6.64+0x30], R13 ;  /* 0x0000300d06001986 */ /* 0x0001e2000c10152e */
[----:B------:R-:W-:-:S04]  /*3bf0*/  ISETP.GT.AND P1, PT, R0, 0x19, PT ;  /* 0x000000190000780c */ /* 0x000fc80003f24270 */
[----:B------:R-:W-:-:S13]  /*3c00*/  ISETP.GT.AND P5, PT, R3, RZ, P1 ;  /* 0x000000ff0300720c */ /* 0x000fda0000fa4270 */
[----:B0-----:R-:W-:Y:S05]  /*3c10*/  @!P5 BRA `(.L_x_58) ;  /* 0x000000000004d947 */ /* 0x001fea0003800000 */
[----:B------:R0:W5:Y:S02]  /*3c20*/  LDG.E.LTC128B.U16 R168, desc[UR46][R4.64+0x32] ;  /* 0x0000322e04a87981 */ /* 0x000164000c1e1520 */
.L_x_58:
[----:B------:R-:W-:Y:S05]  /*3c30*/  BSYNC B1 ;  /* 0x0000000000017941 */ /* 0x000fea0003800000 */
.L_x_57:
        /* <DEDUP_REMOVED lines=9> */
.L_x_60:
[----:B------:R-:W-:Y:S05]  /*3cd0*/  BSYNC B1 ;  /* 0x0000000000017941 */ /* 0x000fea0003800000 */
.L_x_59:
        /* <DEDUP_REMOVED lines=9> */
.L_x_62:
[----:B------:R-:W-:Y:S05]  /*3d70*/  BSYNC B1 ;  /* 0x0000000000017941 */ /* 0x000fea0003800000 */
.L_x_61:
[----:B-----5:R-:W-:Y:S02]  /*3d80*/  HADD2.F32 R12, -RZ, R168.H0_H0 ;  /* 0x200000a8ff0c7230 */ /* 0x020fe40000004100 */
[----:B------:R-:W-:Y:S02]  /*3d90*/  IMAD.U32 R177, RZ, RZ, UR8 ;  /* 0x00000008ffb17e24 */ /* 0x000fe4000f8e00ff */
[----:B------:R-:W-:Y:S02]  /*3da0*/  IMAD.U32 R21, RZ, RZ, UR8 ;  /* 0x00000008ff157e24 */ /* 0x000fe4000f8e00ff */
[----:B------:R-:W-:Y:S01]  /*3db0*/  FMUL R12, R12, R23 ;  /* 0x000000170c0c7220 */ /* 0x000fe20000400000 */
[----:B------:R-:W-:-:S03]  /*3dc0*/  IMAD.SHL.U32 R177, R177, 0x100, RZ ;  /* 0x00000100b1b17824 */ /* 0x000fc600078e00ff */
[----:B------:R-:W-:-:S05]  /*3dd0*/  FFMA R12, R183, R22, R12 ;  /* 0x00000016b70c7223 */ /* 0x000fca000000000c */
[----:B------:R-:W-:-:S04]  /*3de0*/  F2FP.F16.F32.PACK_AB R12, RZ, R12 ;  /* 0x0000000cff0c723e */ /* 0x000fc800000000ff */
[----:B------:R-:W-:Y:S01]  /*3df0*/  PRMT R13, R12, 0x7610, R13 ;  /* 0x000076100c0d7816 */ /* 0x000fe2000000000d */
[----:B------:R-:W-:-:S04]  /*3e00*/  IMAD.U32 R12, RZ, RZ, UR9 ;  /* 0x00000009ff0c7e24 */ /* 0x000fc8000f8e00ff */
[----:B------:R1:W-:Y:S01]  /*3e10*/  @P5 STG.E.U16 desc[UR46][R10.64+0x32], R13 ;  /* 0x0000320d0a005986 */ /* 0x0003e2000c10152e */
[----:B------:R-:W-:Y:S02]  /*3e20*/  SHF.L.U64.HI R21, R21, 0x8, R12 ;  /* 0x0000000815157819 */ /* 0x000fe4000001020c */
[----:B------:R-:W-:-:S05]  /*3e30*/  IADD3 R12, P5, R177, R6, RZ ;  /* 0x00000006b10c7210 */ /* 0x000fca0007fbe0ff */
[----:B-1----:R-:W-:Y:S01]  /*3e40*/  IMAD.X R13, R21, 0x1, R7, P5 ;  /* 0x00000001150d7824 */ /* 0x002fe200028e0607 */
[----:B------:R-:W-:-:S13]  /*3e50*/  ISETP.GT.AND P5, PT, R3, 0x80, P0 ;  /* 0x000000800300780c */ /* 0x000fda00007a4270 */
[----:B------:R-:W2:Y:S01]  /*3e60*/  @P5 LDG.E.LTC128B.U16 R168, desc[UR46][R172.64] ;  /* 0x0000002eaca85981 */ /* 0x000ea2000c1e1520 */
[----:B------:R-:W-:Y:S01]  /*3e70*/  BSSY B1, `(.L_x_63) ;  /* 0x000000a000017945 */ /* 0x000fe20003800000 */
[----:B--2---:R-:W-:-:S05]  /*3e80*/  HADD2.F32 R20, -RZ, R168.H0_H0 ;  /* 0x200000a8ff147230 */ /* 0x004fca0000004100 */
[----:B------:R-:W-:-:S04]  /*3e90*/  FMUL R179, R20, R23 ;  /* 0x0000001714b37220 */ /* 0x000fc80000400000 */
[----:B------:R-:W-:-:S05]  /*3ea0*/  FFMA R179, R152, R22, R179 ;  /* 0x0000001698b37223 */ /* 0x000fca00000000b3 */
[----:B------:R-:W-:-:S05]  /*3eb0*/  F2FP.F16.F32.PACK_AB R179, RZ, R179 ;  /* 0x000000b3ffb3723e */ /* 0x000fca00000000ff */
[----:B------:R1:W-:Y:S01]  /*3ec0*/  @P5 STG.E.U16 desc[UR46][R12.64], R179 ;  /* 0x000000b30c005986 */ /* 0x0003e2000c10152e */
[----:B------:R-:W-:-:S04]  /*3ed0*/  LOP3.LUT P5, RZ, R192, 0x4, RZ, 0xc0, !PT ;  /* 0x00000004c0ff7812 */ /* 0x000fc800078ac0ff */
[----:B------:R-:W-:-:S13]  /*3ee0*/  ISETP.GT.AND P5, PT, R3, 0x80, P5 ;  /* 0x000000800300780c */ /* 0x000fda0002fa4270 */
[----:B-1----:R-:W-:Y:S05]  /*3ef0*/  @!P5 BRA `(.L_x_64) ;  /* 0x000000000004d947 */ /* 0x002fea0003800000 */
[----:B------:R1:W5:Y:S02]  /*3f00*/  LDG.E.LTC128B.U16 R168, desc[UR46][R170.64+0x2] ;  /* 0x0000022eaaa87981 */ /* 0x000364000c1e1520 */
.L_x_64:
[----:B------:R-:W-:Y:S05]  /*3f10*/  BSYNC B1 ;  /* 0x0000000000017941 */ /* 0x000fea0003800000 */
.L_x_63:
[----:B-----5:R-:W-:Y:S01]  /*3f20*/  HADD2.F32 R20, -RZ, R168.H0_H0 ;  /* 0x200000a8ff147230 */ /* 0x020fe20000004100 */
[----:B------:R-:W-:Y:S01]  /*3f30*/  ISETP.GT.AND P0, PT, R3, 0x88, P0 ;  /* 0x000000880300780c */ /* 0x000fe20000704270 */
[----:B------:R-:W-:Y:S03]  /*3f40*/  BSSY B1, `(.L_x_65) ;  /* 0x0000009000017945 */ /* 0x000fe60003800000 */
[----:B------:R-:W-:-:S04]  /*3f50*/  FMUL R20, R20, R23 ;  /* 0x0000001714147220 */ /* 0x000fc80000400000 */
[----:B------:R-:W-:-:S05]  /*3f60*/  FFMA R20, R153, R22, R20 ;  /* 0x0000001699147223 */ /* 0x000fca0000000014 */
[----:B------:R-:W-:-:S05]  /*3f70*/  F2FP.F16.F32.PACK_AB R20, RZ, R20 ;  /* 0x00000014ff14723e */ /* 0x000fca00000000ff */
[----:B------:R2:W-:Y:S01]  /*3f80*/  @P5 STG.E.U16 desc[UR46][R12.64+0x2], R20 ;  /* 0x000002140c005986 */ /* 0x0005e2000c10152e */
[----:B------:R-:W-:-:S05]  /*3f90*/  IADD3 R152, P5, R12, R169, RZ ;  /* 0x000000a90c987210 */ /* 0x000fca0007fbe0ff */
[----:B------:R-:W-:Y:S01]  /*3fa0*/  IMAD.X R153, R13, 0x1, R193, P5 ;  /* 0x000000010d997824 */ /* 0x000fe200028e06c1 */
[----:B------:R-:W-:Y:S07]  /*3fb0*/  @!P0 BRA `(.L_x_66) ;  /* 0x0000000000048947 */ /* 0x000fee0003800000 */
[----:B------:R0:W5:Y:S02]  /*3fc0*/  LDG.E.LTC128B.U16 R168, desc[UR46][R174.64] ;  /* 0x0000002eaea87981 */ /* 0x000164000c1e1520 */
.L_x_66:
[----:B------:R-:W-:Y:S05]  /*3fd0*/  BSYNC B1 ;  /* 0x0000000000017941 */ /* 0x000fea0003800000 */
.L_x_65:
[----:B--2--5:R-:W-:Y:S01]  /*3fe0*/  HADD2.F32 R20, -RZ, R168.H0_H0 ;  /* 0x200000a8ff147230 */ /* 0x024fe20000004100 */
[----:B------:R-:W-:Y:S01]  /*3ff0*/  LOP3.LUT P5, RZ, R192, 0x4, RZ, 0xc0, !PT ;  /* 0x00000004c0ff7812 */ /* 0x000fe200078ac0ff */
[----:B------:R-:W-:Y:S03]  /*4000*/  BSSY B1, `(.L_x_67) ;  /* 0x0000008000017945 */ /* 0x000fe60003800000 */
[----:B------:R-:W-:-:S04]  /*4010*/  FMUL R173, R20, R23 ;  /* 0x0000001714ad7220 */ /* 0x000fc80000400000 */
[----:B------:R-:W-:-:S05]  /*4020*/  FFMA R173, R154, R22, R173 ;  /* 0x000000169aad7223 */ /* 0x000fca00000000ad */
[----:B------:R-:W-:-:S05]  /*4030*/  F2FP.F16.F32.PACK_AB R173, RZ, R173 ;  /* 0x000000adffad723e */ /* 0x000fca00000000ff */
[----:B------:R2:W-:Y:S01]  /*4040*/  @P0 STG.E.U16 desc[UR46][R152.64], R173 ;  /* 0x000000ad98000986 */ /* 0x0005e2000c10152e */
[----:B------:R-:W-:-:S13]  /*4050*/  ISETP.GT.AND P0, PT, R3, 0x88, P5 ;  /* 0x000000880300780c */ /* 0x000fda0002f04270 */
[----:B--2---:R-:W-:Y:S05]  /*4060*/  @!P0 BRA `(.L_x_68) ;  /* 0x0000000000048947 */ /* 0x004fea0003800000 */
[----:B------:R2:W5:Y:S02]  /*4070*/  LDG.E.LTC128B.U16 R168, desc[UR46][R14.64+0x2] ;  /* 0x0000022e0ea87981 */ /* 0x000564000c1e1520 */
.L_x_68:
[----:B------:R-:W-:Y:S05]  /*4080*/  BSYNC B1 ;  /* 0x0000000000017941 */ /* 0x000fea0003800000 */
.L_x_67:
[----:B-----5:R-:W-:Y:S01]  /*4090*/  HADD2.F32 R20, -RZ, R168.H0_H0 ;  /* 0x200000a8ff147230 */ /* 0x020fe20000004100 */
[----:B------:R-:W-:Y:S01]  /*40a0*/  LOP3.LUT P5, RZ, R192, 0x2, RZ, 0xc0, !PT ;  /* 0x00000002c0ff7812 */ /* 0x000fe200078ac0ff */
[----:B------:R-:W-:Y:S03]  /*40b0*/  BSSY B1, `(.L_x_69) ;  /* 0x0000008000017945 */ /* 0x000fe60003800000 */
[----:B------:R-:W-:-:S04]  /*40c0*/  FMUL R20, R20, R23 ;  /* 0x0000001714147220 */ /* 0x000fc80000400000 */
[----:B------:R-:W-:-:S05]  /*40d0*/  FFMA R20, R155, R22, R20 ;  /* 0x000000169b147223 */ /* 0x000fca0000000014 */
[----:B------:R-:W-:-:S05]  /*40e0*/  F2FP.F16.F32.PACK_AB R20, RZ, R20 ;  /* 0x00000014ff14723e */ /* 0x000fca00000000ff */
[----:B------:R0:W-:Y:S01]  /*40f0*/  @P0 STG.E.U16 desc[UR46][R152.64+0x2], R20 ;  /* 0x0000021498000986 */ /* 0x0001e2000c10152e */
[----:B------:R-:W-:-:S13]  /*4100*/  ISETP.GT.AND P0, PT, R3, 0x80, P5 ;  /* 0x000000800300780c */ /* 0x000fda0002f04270 */
[----:B0-----:R-:W-:Y:S05]  /*4110*/  @!P0 BRA `(.L_x_70) ;  /* 0x0000000000048947 */ /* 0x001fea0003800000 */
[----:B------:R0:W5:Y:S02]  /*4120*/  LDG.E.LTC128B.U16 R168, desc[UR46][R170.64+0x10] ;  /* 0x0000102eaaa87981 */ /* 0x000164000c1e1520 */
.L_x_70:
[----:B------:R-:W-:Y:S05]  /*4130*/  BSYNC B1 ;  /* 0x0000000000017941 */ /* 0x000fea0003800000 */
.L_x_69:
        /* <DEDUP_REMOVED lines=9> */
.L_x_72:
[----:B------:R-:W-:Y:S05]  /*41d0*/  BSYNC B1 ;  /* 0x0000000000017941 */ /* 0x000fea0003800000 */
.L_x_71:
        /* <DEDUP_REMOVED lines=9> */
.L_x_74:
[----:B------:R-:W-:Y:S05]  /*4270*/  BSYNC B1 ;  /* 0x0000000000017941 */ /* 0x000fea0003800000 */
.L_x_73:
[----:B0----5:R-:W-:Y:S01]  /*4280*/  HADD2.F32 R20, -RZ, R168.H0_H0 ;  /* 0x200000a8ff147230 */ /* 0x021fe20000004100 */
        /* <DEDUP_REMOVED lines=8> */
.L_x_76:
[----:B------:R-:W-:Y:S05]  /*4310*/  BSYNC B1 ;  /* 0x0000000000017941 */ /* 0x000fea0003800000 */
.L_x_75:
        /* <DEDUP_REMOVED lines=9> */
.L_x_78:
[----:B------:R-:W-:Y:S05]  /*43b0*/  BSYNC B1 ;  /* 0x0000000000017941 */ /* 0x000fea0003800000 */
.L_x_77:
        /* <DEDUP_REMOVED lines=9> */
.L_x_80:
[----:B------:R-:W-:Y:S05]  /*4450*/  BSYNC B1 ;  /* 0x0000000000017941 */ /* 0x000fea0003800000 */
.L_x_79:
        /* <DEDUP_REMOVED lines=9> */
.L_x_82:
[----:B------:R-:W-:Y:S05]  /*44f0*/  BSYNC B1 ;  /* 0x0000000000017941 */ /* 0x000fea0003800000 */
.L_x_81:
        /* <DEDUP_REMOVED lines=9> */
.L_x_84:
[----:B------:R-:W-:Y:S05]  /*4590*/  BSYNC B1 ;  /* 0x0000000000017941 */ /* 0x000fea0003800000 */
.L_x_83:
        /* <DEDUP_REMOVED lines=9> */
.L_x_86:
[----:B------:R-:W-:Y:S05]  /*4630*/  BSYNC B1 ;  /* 0x0000000000017941 */ /* 0x000fea0003800000 */
.L_x_85:
        /* <DEDUP_REMOVED lines=9> */
.L_x_88:
[----:B------:R-:W-:Y:S05]  /*46d0*/  BSYNC B1 ;  /* 0x0000000000017941 */ /* 0x000fea0003800000 */
.L_x_87:
        /* <DEDUP_REMOVED lines=9> */
.L_x_90:
[----:B------:R-:W-:Y:S05]  /*4770*/  BSYNC B1 ;  /* 0x0000000000017941 */ /* 0x000fea0003800000 */
.L_x_89:
        /* <DEDUP_REMOVED lines=9> */
.L_x_92:
[----:B------:R-:W-:Y:S05]  /*4810*/  BSYNC B1 ;  /* 0x0000000000017941 */ /* 0x000fea0003800000 */
.L_x_91:
        /* <DEDUP_REMOVED lines=12> */
.L_x_94:
[----:B------:R-:W-:Y:S05]  /*48e0*/  BSYNC B1 ;  /* 0x0000000000017941 */ /* 0x000fea0003800000 */
.L_x_93:
[----:B0----5:R-:W-:Y:S01]  /*48f0*/  HADD2.F32 R20, -RZ, R168.H0_H0 ;  /* 0x200000a8ff147230 */ /* 0x021fe20000004100 */
        /* <DEDUP_REMOVED lines=11> */
.L_x_96:
[----:B------:R-:W-:Y:S05]  /*49b0*/  BSYNC B1 ;  /* 0x0000000000017941 */ /* 0x000fea0003800000 */
.L_x_95:
        /* <DEDUP_REMOVED lines=9> */
.L_x_98:
[----:B------:R-:W-:Y:S05]  /*4a50*/  BSYNC B1 ;  /* 0x0000000000017941 */ /* 0x000fea0003800000 */
.L_x_97:
        /* <DEDUP_REMOVED lines=9> */
.L_x_100:
[----:B------:R-:W-:Y:S05]  /*4af0*/  BSYNC B1 ;  /* 0x0000000000017941 */ /* 0x000fea0003800000 */
.L_x_99:
        /* <DEDUP_REMOVED lines=12> */
.L_x_102:
[----:B------:R-:W-:Y:S05]  /*4bc0*/  BSYNC B1 ;  /* 0x0000000000017941 */ /* 0x000fea0003800000 */
.L_x_101:
[----:B0----5:R-:W-:Y:S01]  /*4bd0*/  HADD2.F32 R20, -RZ, R168.H0_H0 ;  /* 0x200000a8ff147230 */ /* 0x021fe20000004100 */
        /* <DEDUP_REMOVED lines=9> */
.L_x_104:
[----:B------:R-:W-:Y:S05]  /*4c70*/  BSYNC B1 ;  /* 0x0000000000017941 */ /* 0x000fea0003800000 */
.L_x_103:
        /* <DEDUP_REMOVED lines=9> */
.L_x_106:
[----:B------:R-:W-:Y:S05]  /*4d10*/  BSYNC B1 ;  /* 0x0000000000017941 */ /* 0x000fea0003800000 */
.L_x_105:
        /* <DEDUP_REMOVED lines=9> */
.L_x_108:
[----:B------:R-:W-:Y:S05]  /*4db0*/  BSYNC B1 ;  /* 0x0000000000017941 */ /* 0x000fea0003800000 */
.L_x_107:
[----:B-----5:R-:W-:Y:S01]  /*4dc0*/  HADD2.F32 R20, -RZ, R168.H0_H0 ;  /* 0x200000a8ff147230 */ /* 0x020fe20000004100 */
[----:B------:R-:W-:Y:S01]  /*4dd0*/  ISETP.GT.AND P3, PT, R0, 0x30, PT ;  /* 0x000000300000780c */ /* 0x000fe20003f64270 */
[----:B------:R-:W-:Y:S03]  /*4de0*/  BSSY B1, `(.L_x_109) ;  /* 0x000000a000017945 */ /* 0x000fe60003800000 */
[----:B------:R-:W-:Y:S01]  /*4df0*/  FMUL R136, R20, R23 ;  /* 0x0000001714887220 */ /* 0x000fe20000400000 */
[----:B------:R-:W-:-:S03]  /*4e00*/  IADD3 R20, P0, P2, R169, R6, R177 ;  /* 0x00000006a9147210 */ /* 0x000fc60007a1e0b1 */
[----:B------:R-:W-:Y:S01]  /*4e10*/  FFMA R136, R143, R22, R136 ;  /* 0x000000168f887223 */ /* 0x000fe20000000088 */
[----:B------:R-:W-:Y:S02]  /*4e20*/  IADD3.X R21, R193, R7, R21, P0, P2 ;  /* 0x00000007c1157210 */ /* 0x000fe400007e4415 */
[----:B------:R-:W-:Y:S02]  /*4e30*/  ISETP.GT.AND P0, PT, R3, RZ, P3 ;  /* 0x000000ff0300720c */ /* 0x000fe40001f04270 */
[----:B------:R-:W-:-:S05]  /*4e40*/  F2FP.F16.F32.PACK_AB R136, RZ, R136 ;  /* 0x00000088ff88723e */ /* 0x000fca00000000ff */
[----:B------:R0:W-:Y:S06]  /*4e50*/  @P1 STG.E.U16 desc[UR46][R10.64+0x52], R136 ;  /* 0x000052880a001986 */ /* 0x0001ec000c10152e */
[----:B------:R-:W-:Y:S05]  /*4e60*/  @!P0 BRA `(.L_x_110) ;  /* 0x0000000000048947 */ /* 0x000fea0003800000 */
[----:B------:R0:W5:Y:S02]  /*4e70*/  LDG.E.LTC128B.U16 R168, desc[UR46][R4.64+0x60] ;  /* 0x0000602e04a87981 */ /* 0x000164000c1e1520 */
.L_x_110:
[----:B------:R-:W-:Y:S05]  /*4e80*/  BSYNC B1 ;  /* 0x0000000000017941 */ /* 0x000fea0003800000 */
.L_x_109:
        /* <DEDUP_REMOVED lines=10> */
.L_x_112:
[----:B------:R-:W-:Y:S05]  /*4f30*/  BSYNC B1 ;  /* 0x0000000000017941 */ /* 0x000fea0003800000 */
.L_x_111:
        /* <DEDUP_REMOVED lines=9> */
.L_x_114:
[----:B------:R-:W-:Y:S05]  /*4fd0*/  BSYNC B1 ;  /* 0x0000000000017941 */ /* 0x000fea0003800000 */
.L_x_113:
        /* <DEDUP_REMOVED lines=9> */
.L_x_116:
[----:B------:R-:W-:Y:S05]  /*5070*/  BSYNC B1 ;  /* 0x0000000000017941 */ /* 0x000fea0003800000 */
.L_x_115:
[----:B-----5:R-:W-:Y:S01]  /*5080*/  HADD2.F32 R136, -RZ, R168.H0_H0 ;  /* 0x200000a8ff887230 */ /* 0x020fe20000004100 */
[----:B------:R-:W-:Y:S01]  /*5090*/  ISETP.GT.AND P1, PT, R0, 0x38, PT ;  /* 0x000000380000780c */ /* 0x000fe20003f24270 */
[----:B------:R-:W-:Y:S03]  /*50a0*/  BSSY B1, `(.L_x_117) ;  /* 0x000000b000017945 */ /* 0x000fe60003800000 */
[----:B------:R-:W-:-:S04]  /*50b0*/  FMUL R136, R136, R23 ;  /* 0x0000001788887220 */ /* 0x000fc80000400000 */
[----:B------:R-:W-:-:S05]  /*50c0*/  FFMA R136, R147, R22, R136 ;  /* 0x0000001693887223 */ /* 0x000fca0000000088 */
[----:B------:R-:W-:-:S04]  /*50d0*/  F2FP.F16.F32.PACK_AB R136, RZ, R136 ;  /* 0x00000088ff88723e */ /* 0x000fc800000000ff */
[----:B------:R-:W-:-:S05]  /*50e0*/  PRMT R137, R136, 0x7610, R137 ;  /* 0x0000761088897816 */ /* 0x000fca0000000089 */
[----:B------:R1:W-:Y:S01]  /*50f0*/  @P0 STG.E.U16 desc[UR46][R10.64+0x62], R137 ;  /* 0x000062890a000986 */ /* 0x0003e2000c10152e */
[----:B------:R-:W-:-:S05]  /*5100*/  IADD3 R136, P0, R169, R12, RZ ;  /* 0x0000000ca9887210 */ /* 0x000fca0007f1e0ff */
[----:B-1----:R-:W-:Y:S01]  /*5110*/  IMAD.X R137, R193, 0x1, R13, P0 ;  /* 0x00000001c1897824 */ /* 0x002fe200000e060d */
[----:B------:R-:W-:-:S13]  /*5120*/  ISETP.GT.AND P0, PT, R3, RZ, P1 ;  /* 0x000000ff0300720c */ /* 0x000fda0000f04270 */
[----:B------:R-:W-:Y:S05]  /*5130*/  @!P0 BRA `(.L_x_118) ;  /* 0x0000000000048947 */ /* 0x000fea0003800000 */
[----:B------:R1:W5:Y:S02]  /*5140*/  LDG.E.LTC128B.U16 R168, desc[UR46][R4.64+0x70] ;  /* 0x0000702e04a87981 */ /* 0x000364000c1e1520 */
.L_x_118:
[----:B------:R-:W-:Y:S05]  /*5150*/  BSYNC B1 ;  /* 0x0000000000017941 */ /* 0x000fea0003800000 */
.L_x_117:
        /* <DEDUP_REMOVED lines=10> */
.L_x_120:
[----:B------:R-:W-:Y:S05]  /*5200*/  BSYNC B1 ;  /* 0x0000000000017941 */ /* 0x000fea0003800000 */
.L_x_119:
        /* <DEDUP_REMOVED lines=9> */
.L_x_122:
[----:B------:R-:W-:Y:S05]  /*52a0*/  BSYNC B1 ;  /* 0x0000000000017941 */ /* 0x000fea0003800000 */
.L_x_121:
        /* <DEDUP_REMOVED lines=9> */
.L_x_124:
[----:B------:R-:W-:Y:S05]  /*5340*/  BSYNC B1 ;  /* 0x0000000000017941 */ /* 0x000fea0003800000 */
.L_x_123:
[----:B-----5:R-:W-:Y:S01]  /*5350*/  HADD2.F32 R138, -RZ, R168.H0_H0 ;  /* 0x200000a8ff8a7230 */ /* 0x020fe20000004100 */
[----:B------:R-:W-:Y:S04]  /*5360*/  BSSY B1, `(.L_x_125) ;  /* 0x0000009000017945 */ /* 0x000fe80003800000 */
[----:B------:R-:W-:-:S04]  /*5370*/  FMUL R138, R138, R23 ;  /* 0x000000178a8a7220 */ /* 0x000fc80000400000 */
[----:B------:R-:W-:-:S05]  /*5380*/  FFMA R138, R151, R22, R138 ;  /* 0x00000016978a7223 */ /* 0x000fca000000008a */
[----:B------:R-:W-:-:S05]  /*5390*/  F2FP.F16.F32.PACK_AB R138, RZ, R138 ;  /* 0x0000008aff8a723e */ /* 0x000fca00000000ff */
[----:B------:R0:W-:Y:S01]  /*53a0*/  @P5 STG.E.U16 desc[UR46][R10.64+0x72], R138 ;  /* 0x0000728a0a005986 */ /* 0x0001e2000c10152e */
[----:B------:R-:W-:-:S04]  /*53b0*/  LOP3.LUT P5, RZ, R192, 0x1, RZ, 0xc0, !PT ;  /* 0x00000001c0ff7812 */ /* 0x000fc800078ac0ff */
[----:B------:R-:W-:-:S13]  /*53c0*/  ISETP.GT.AND P5, PT, R3, 0x80, P5 ;  /* 0x000000800300780c */ /* 0x000fda0002fa4270 */
[----:B0-----:R-:W-:Y:S05]  /*53d0*/  @!P5 BRA `(.L_x_126) ;  /* 0x000000000004d947 */ /* 0x001fea0003800000 */
[----:B------:R0:W5:Y:S02]  /*53e0*/  LDG.E.LTC128B.U16 R168, desc[UR46][R170.64+0x40] ;  /* 0x0000402eaaa87981 */ /* 0x000164000c1e1520 */
.L_x_126:
[----:B------:R-:W-:Y:S05]  /*53f0*/  BSYNC B1 ;  /* 0x0000000000017941 */ /* 0x000fea0003800000 */
.L_x_125:
        /* <DEDUP_REMOVED lines=10> */
.L_x_128:
[----:B------:R-:W-:Y:S05]  /*54a0*/  BSYNC B1 ;  /* 0x0000000000017941 */ /* 0x000fea0003800000 */
.L_x_127:
        /* <DEDUP_REMOVED lines=10> */
.L_x_130:
[----:B------:R-:W-:Y:S05]  /*5550*/  BSYNC B1 ;  /* 0x0000000000017941 */ /* 0x000fea0003800000 */
.L_x_129:
        /* <DEDUP_REMOVED lines=10> */
.L_x_132:
[----:B------:R-:W-:Y:S05]  /*5600*/  BSYNC B1 ;  /* 0x0000000000017941 */ /* 0x000fea0003800000 */
.L_x_131:
        /* <DEDUP_REMOVED lines=9> */
.L_x_134:
[----:B------:R-:W-:Y:S05]  /*56a0*/  BSYNC B1 ;  /* 0x0000000000017941 */ /* 0x000fea0003800000 */
.L_x_133:
        /* <DEDUP_REMOVED lines=9> */
.L_x_136:
[----:B------:R-:W-:Y:S05]  /*5740*/  BSYNC B1 ;  /* 0x0000000000017941 */ /* 0x000fea0003800000 */
.L_x_135:
        /* <DEDUP_REMOVED lines=9> */
.L_x_138:
[----:B------:R-:W-:Y:S05]  /*57e0*/  BSYNC B1 ;  /* 0x0000000000017941 */ /* 0x000fea0003800000 */
.L_x_137:
[----:B0----5:R-:W-:Y:S01]  /*57f0*/  HADD2.F32 R20, -RZ, R168.H0_H0 ;  /* 0x200000a8ff147230 */ /* 0x021fe20000004100 */
[----:B------:R-:W-:Y:S01]  /*5800*/  ISETP.GT.AND P4, PT, R3, 0x88, P4 ;  /* 0x000000880300780c */ /* 0x000fe20002784270 */
[----:B------:R-:W-:Y:S03]  /*5810*/  BSSY B1, `(.L_x_139) ;  /* 0x000000a000017945 */ /* 0x000fe60003800000 */
[----:B------:R-:W-:Y:S01]  /*5820*/  FMUL R21, R20, R23 ;  /* 0x0000001714157220 */ /* 0x000fe20000400000 */
[----:B------:R-:W-:-:S03]  /*5830*/  IMAD.MOV.U32 R20, RZ, RZ, R136 ;  /* 0x000000ffff147224 */ /* 0x000fc600078e0088 */
[----:B------:R-:W-:-:S05]  /*5840*/  FFMA R21, R126, R22, R21 ;  /* 0x000000167e157223 */ /* 0x000fca0000000015 */
[----:B------:R-:W-:-:S04]  /*5850*/  F2FP.F16.F32.PACK_AB R21, RZ, R21 ;  /* 0x00000015ff15723e */ /* 0x000fc800000000ff */
[----:B------:R-:W-:Y:S01]  /*5860*/  PRMT R120, R21, 0x7610, R120 ;  /* 0x0000761015787816 */ /* 0x000fe20000000078 */
[----:B------:R-:W-:-:S05]  /*5870*/  IMAD.MOV.U32 R21, RZ, RZ, R137 ;  /* 0x000000ffff157224 */ /* 0x000fca00078e0089 */
[----:B------:R0:W-:Y:S01]  /*5880*/  @P6 STG.E.U16 desc[UR46][R20.64+0x50], R120 ;  /* 0x0000507814006986 */ /* 0x0001e2000c10152e */
[----:B------:R-:W-:Y:S05]  /*5890*/  @!P4 BRA `(.L_x_140) ;  /* 0x000000000004c947 */ /* 0x000fea0003800000 */
[----:B------:R0:W5:Y:S02]  /*58a0*/  LDG.E.LTC128B.U16 R168, desc[UR46][R14.64+0x52] ;  /* 0x0000522e0ea87981 */ /* 0x000164000c1e1520 */
.L_x_140:
[----:B------:R-:W-:Y:S05]  /*58b0*/  BSYNC B1 ;  /* 0x0000000000017941 */ /* 0x000fea0003800000 */
.L_x_139:
        /* <DEDUP_REMOVED lines=9> */
.L_x_142:
[----:B------:R-:W-:Y:S05]  /*5950*/  BSYNC B1 ;  /* 0x0000000000017941 */ /* 0x000fea0003800000 */
.L_x_141:
        /* <DEDUP_REMOVED lines=9> */
.L_x_144:
[----:B------:R-:W-:Y:S05]  /*59f0*/  BSYNC B1 ;  /* 0x0000000000017941 */ /* 0x000fea0003800000 */
.L_x_143:
        /* <DEDUP_REMOVED lines=9> */
.L_x_146:
[----:B------:R-:W-:Y:S05]  /*5a90*/  BSYNC B1 ;  /* 0x0000000000017941 */ /* 0x000fea0003800000 */
.L_x_145:
        /* <DEDUP_REMOVED lines=9> */
.L_x_148:
[----:B------:R-:W-:Y:S05]  /*5b30*/  BSYNC B1 ;  /* 0x0000000000017941 */ /* 0x000fea0003800000 */
.L_x_147:
        /* <DEDUP_REMOVED lines=9> */
.L_x_150:
[----:B------:R-:W-:Y:S05]  /*5bd0*/  BSYNC B1 ;  /* 0x0000000000017941 */ /* 0x000fea0003800000 */
.L_x_149:
        /* <DEDUP_REMOVED lines=9> */
.L_x_152:
[----:B------:R-:W-:Y:S05]  /*5c70*/  BSYNC B1 ;  /* 0x0000000000017941 */ /* 0x000fea0003800000 */
.L_x_151:
        /* <DEDUP_REMOVED lines=9> */
.L_x_154:
[----:B------:R-:W-:Y:S05]  /*5d10*/  BSYNC B1 ;  /* 0x0000000000017941 */ /* 0x000fea0003800000 */
.L_x_153:
        /* <DEDUP_REMOVED lines=9> */
.L_x_156:
[----:B------:R-:W-:Y:S05]  /*5db0*/  BSYNC B1 ;  /* 0x0000000000017941 */ /* 0x000fea0003800000 */
.L_x_155:
[----:B-----5:R-:W-:Y:S01]  /*5dc0*/  HADD2.F32 R120, -RZ, R168.H0_H0 ;  /* 0x200000a8ff787230 */ /* 0x020fe20000004100 */
[----:B------:R-:W-:Y:S01]  /*5dd0*/  ISETP.GT.AND P3, PT, R0, 0x40, PT ;  /* 0x000000400000780c */ /* 0x000fe20003f64270 */
[----:B------:R-:W-:Y:S03]  /*5de0*/  BSSY B1, `(.L_x_157) ;  /* 0x0000009000017945 */ /* 0x000fe60003800000 */
[----:B------:R-:W-:Y:S01]  /*5df0*/  FMUL R120, R120, R23 ;  /* 0x0000001778787220 */ /* 0x000fe20000400000 */
[----:B------:R-:W-:Y:S02]  /*5e00*/  ISETP.GT.AND P1, PT, R3, RZ, P3 ;  /* 0x000000ff0300720c */ /* 0x000fe40001f24270 */
[----:B------:R-:W-:Y:S01]  /*5e10*/  P2R R122, PR, RZ, 0x8 ;  /* 0x00000008ff7a7803 */ /* 0x000fe20000000000 */
[----:B------:R-:W-:-:S05]  /*5e20*/  FFMA R120, R135, R22, R120 ;  /* 0x0000001687787223 */ /* 0x000fca0000000078 */
[----:B------:R-:W-:-:S05]  /*5e30*/  F2FP.F16.F32.PACK_AB R120, RZ, R120 ;  /* 0x00000078ff78723e */ /* 0x000fca00000000ff */
[----:B------:R0:W-:Y:S01]  /*5e40*/  @P0 STG.E.U16 desc[UR46][R20.64+0x72], R120 ;  /* 0x0000727814000986 */ /* 0x0001e2000c10152e */
[----:B------:R-:W-:Y:S05]  /*5e50*/  @!P1 BRA `(.L_x_158) ;  /* 0x0000000000049947 */ /* 0x000fea0003800000 */
[----:B------:R0:W5:Y:S02]  /*5e60*/  LDG.E.LTC128B.U16 R168, desc[UR46][R4.64+0x80] ;  /* 0x0000802e04a87981 */ /* 0x000164000c1e1520 */
.L_x_158:
[----:B------:R-:W-:Y:S05]  /*5e70*/  BSYNC B1 ;  /* 0x0000000000017941 */ /* 0x000fea0003800000 */
.L_x_157:
[----:B0----5:R-:W-:Y:S01]  /*5e80*/  HADD2.F32 R120, -RZ, R168.H0_H0 ;  /* 0x200000a8ff787230 */ /* 0x021fe20000004100 */
        /* <DEDUP_REMOVED lines=10> */
.L_x_160:
[----:B------:R-:W-:Y:S05]  /*5f30*/  BSYNC B1 ;  /* 0x0000000000017941 */ /* 0x000fea0003800000 */
.L_x_159:
        /* <DEDUP_REMOVED lines=9> */
.L_x_162:
[----:B------:R-:W-:Y:S05]  /*5fd0*/  BSYNC B1 ;  /* 0x0000000000017941 */ /* 0x000fea0003800000 */
.L_x_161:
        /* <DEDUP_REMOVED lines=9> */
.L_x_164:
[----:B------:R-:W-:Y:S05]  /*6070*/  BSYNC B1 ;  /* 0x0000000000017941 */ /* 0x000fea0003800000 */
.L_x_163:
[----:B-----5:R-:W-:Y:S01]  /*6080*/  HADD2.F32 R104, -RZ, R168.H0_H0 ;  /* 0x200000a8ff687230 */ /* 0x020fe20000004100 */
[----:B------:R-:W-:Y:S01]  /*6090*/  ISETP.GT.AND P6, PT, R0, 0x48, PT ;  /* 0x000000480000780c */ /* 0x000fe20003fc4270 */
[----:B------:R-:W-:Y:S03]  /*60a0*/  BSSY B1, `(.L_x_165) ;  /* 0x0000009000017945 */ /* 0x000fe60003800000 */
[----:B------:R-:W-:Y:S01]  /*60b0*/  FMUL R104, R104, R23 ;  /* 0x0000001768687220 */ /* 0x000fe20000400000 */
[----:B------:R-:W-:Y:S02]  /*60c0*/  ISETP.GT.AND P1, PT, R3, RZ, P6 ;  /* 0x000000ff0300720c */ /* 0x000fe40003724270 */
[----:B0-----:R-:W-:Y:S01]  /*60d0*/  P2R R105, PR, RZ, 0x40 ;  /* 0x00000040ff697803 */ /* 0x001fe20000000000 */
[----:B------:R-:W-:-:S05]  /*60e0*/  FFMA R104, R107, R22, R104 ;  /* 0x000000166b687223 */ /* 0x000fca0000000068 */
[----:B------:R-:W-:-:S05]  /*60f0*/  F2FP.F16.F32.PACK_AB R104, RZ, R104 ;  /* 0x00000068ff68723e */ /* 0x000fca00000000ff */
[----:B------:R0:W-:Y:S01]  /*6100*/  @P0 STG.E.U16 desc[UR46][R10.64+0x82], R104 ;  /* 0x000082680a000986 */ /* 0x0001e2000c10152e */
[----:B------:R-:W-:Y:S05]  /*6110*/  @!P1 BRA `(.L_x_166) ;  /* 0x0000000000049947 */ /* 0x000fea0003800000 */
[----:B------:R0:W5:Y:S02]  /*6120*/  LDG.E.LTC128B.U16 R168, desc[UR46][R4.64+0x90] ;  /* 0x0000902e04a87981 */ /* 0x000164000c1e1520 */
.L_x_166:
[----:B------:R-:W-:Y:S05]  /*6130*/  BSYNC B1 ;  /* 0x0000000000017941 */ /* 0x000fea0003800000 */
.L_x_165:
        /* <DEDUP_REMOVED lines=10> */
.L_x_168:
[----:B------:R-:W-:Y:S05]  /*61e0*/  BSYNC B1 ;  /* 0x0000000000017941 */ /* 0x000fea0003800000 */
.L_x_167:
        /* <DEDUP_REMOVED lines=9> */
.L_x_170:
[----:B------:R-:W-:Y:S05]  /*6280*/  BSYNC B1 ;  /* 0x0000000000017941 */ /* 0x000fea0003800000 */
.L_x_169:
        /* <DEDUP_REMOVED lines=9> */
.L_x_172:
[----:B------:R-:W-:Y:S05]  /*6320*/  BSYNC B1 ;  /* 0x0000000000017941 */ /* 0x000fea0003800000 */
.L_x_171:
        /* <DEDUP_REMOVED lines=10> */
.L_x_174:
[----:B------:R-:W-:Y:S05]  /*63d0*/  BSYNC B1 ;  /* 0x0000000000017941 */ /* 0x000fea0003800000 */
.L_x_173:
        /* <DEDUP_REMOVED lines=10> */
.L_x_176:
[----:B------:R-:W-:Y:S05]  /*6480*/  BSYNC B1 ;  /* 0x0000000000017941 */ /* 0x000fea0003800000 */
.L_x_175:
        /* <DEDUP_REMOVED lines=9> */
.L_x_178:
[----:B------:R-:W-:Y:S05]  /*6520*/  BSYNC B1 ;  /* 0x0000000000017941 */ /* 0x000fea0003800000 */
.L_x_177:
        /* <DEDUP_REMOVED lines=9> */
.L_x_180:
[----:B------:R-:W-:Y:S05]  /*65c0*/  BSYNC B1 ;  /* 0x0000000000017941 */ /* 0x000fea0003800000 */
.L_x_179:
[----:B-----5:R-:W-:Y:S01]  /*65d0*/  HADD2.F32 R104, -RZ, R168.H0_H0 ;  /* 0x200000a8ff687230 */ /* 0x020fe20000004100 */
        /* <DEDUP_REMOVED lines=9> */
.L_x_182:
[----:B------:R-:W-:Y:S05]  /*6670*/  BSYNC B1 ;  /* 0x0000000000017941 */ /* 0x000fea0003800000 */
.L_x_181:
        /* <DEDUP_REMOVED lines=10> */
.L_x_184:
[----:B------:R-:W-:Y:S05]  /*6720*/  BSYNC B1 ;  /* 0x0000000000017941 */ /* 0x000fea0003800000 */
.L_x_183:
        /* <DEDUP_REMOVED lines=9> */
.L_x_186:
[----:B------:R-:W-:Y:S05]  /*67c0*/  BSYNC B1 ;  /* 0x0000000000017941 */ /* 0x000fea0003800000 */
.L_x_185:
        /* <DEDUP_REMOVED lines=9> */
.L_x_188:
[----:B------:R-:W-:Y:S05]  /*6860*/  BSYNC B1 ;  /* 0x0000000000017941 */ /* 0x000fea0003800000 */
.L_x_187:
[----:B-----5:R-:W-:Y:S01]  /*6870*/  HADD2.F32 R104, -RZ, R168.H0_H0 ;  /* 0x200000a8ff687230 */ /* 0x020fe20000004100 */
[----:B------:R-:W-:Y:S04]  /*6880*/  BSSY B1, `(.L_x_189) ;  /* 0x0000009000017945 */ /* 0x000fe80003800000 */
[----:B------:R-:W-:-:S04]  /*6890*/  FMUL R104, R104, R23 ;  /* 0x0000001768687220 */ /* 0x000fc80000400000 */
[----:B------:R-:W-:-:S05]  /*68a0*/  FFMA R104, R119, R22, R104 ;  /* 0x0000001677687223 */ /* 0x000fca0000000068 */
[----:B------:R-:W-:-:S05]  /*68b0*/  F2FP.F16.F32.PACK_AB R104, RZ, R104 ;  /* 0x00000068ff68723e */ /* 0x000fca00000000ff */
[----:B------:R0:W-:Y:S01]  /*68c0*/  @P5 STG.E.U16 desc[UR46][R10.64+0xb2], R104 ;  /* 0x0000b2680a005986 */ /* 0x0001e2000c10152e */
[----:B------:R-:W-:-:S04]  /*68d0*/  ISETP.NE.AND P5, PT, R122, RZ, PT ;  /* 0x000000ff7a00720c */ /* 0x000fc80003fa5270 */
[----:B------:R-:W-:-:S13]  /*68e0*/  ISETP.GT.AND P5, PT, R3, 0x80, P5 ;  /* 0x000000800300780c */ /* 0x000fda0002fa4270 */
[----:B0-----:R-:W-:Y:S05]  /*68f0*/  @!P5 BRA `(.L_x_190) ;  /* 0x000000000004d947 */ /* 0x001fea0003800000 */
[----:B------:R0:W5:Y:S02]  /*6900*/  LDG.E.LTC128B.U16 R168, desc[UR46][R170.64+0x80] ;  /* 0x0000802eaaa87981 */ /* 0x000164000c1e1520 */
.L_x_190:
[----:B------:R-:W-:Y:S05]  /*6910*/  BSYNC B1 ;  /* 0x0000000000017941 */ /* 0x000fea0003800000 */
.L_x_189:
        /* <DEDUP_REMOVED lines=10> */
.L_x_192:
[----:B------:R-:W-:Y:S05]  /*69c0*/  BSYNC B1 ;  /* 0x0000000000017941 */ /* 0x000fea0003800000 */
.L_x_191:
        /* <DEDUP_REMOVED lines=10> */
.L_x_194:
[----:B------:R-:W-:Y:S05]  /*6a70*/  BSYNC B1 ;  /* 0x0000000000017941 */ /* 0x000fea0003800000 */
.L_x_193:
        /* <DEDUP_REMOVED lines=10> */
.L_x_196:
[----:B------:R-:W-:Y:S05]  /*6b20*/  BSYNC B1 ;  /* 0x0000000000017941 */ /* 0x000fea0003800000 */
.L_x_195:
        /* <DEDUP_REMOVED lines=9> */
.L_x_198:
[----:B------:R-:W-:Y:S05]  /*6bc0*/  BSYNC B1 ;  /* 0x0000000000017941 */ /* 0x000fea0003800000 */
.L_x_197:
        /* <DEDUP_REMOVED lines=9> */
.L_x_200:
[----:B------:R-:W-:Y:S05]  /*6c60*/  BSYNC B1 ;  /* 0x0000000000017941 */ /* 0x000fea0003800000 */
.L_x_199:
        /* <DEDUP_REMOVED lines=9> */
.L_x_202:
[----:B------:R-:W-:Y:S05]  /*6d00*/  BSYNC B1 ;  /* 0x0000000000017941 */ /* 0x000fea0003800000 */
.L_x_201:
        /* <DEDUP_REMOVED lines=9> */
.L_x_204:
[----:B------:R-:W-:Y:S05]  /*6da0*/  BSYNC B1 ;  /* 0x0000000000017941 */ /* 0x000fea0003800000 */
.L_x_203:
        /* <DEDUP_REMOVED lines=9> */
.L_x_206:
[----:B------:R-:W-:Y:S05]  /*6e40*/  BSYNC B1 ;  /* 0x0000000000017941 */ /* 0x000fea0003800000 */
.L_x_205:
        /* <DEDUP_REMOVED lines=9> */
.L_x_208:
[----:B------:R-:W-:Y:S05]  /*6ee0*/  BSYNC B1 ;  /* 0x0000000000017941 */ /* 0x000fea0003800000 */
.L_x_207:
        /* <DEDUP_REMOVED lines=9> */
.L_x_210:
[----:B------:R-:W-:Y:S05]  /*6f80*/  BSYNC B1 ;  /* 0x0000000000017941 */ /* 0x000fea0003800000 */
.L_x_209:
        /* <DEDUP_REMOVED lines=9> */
.L_x_212:
[----:B------:R-:W-:Y:S05]  /*7020*/  BSYNC B1 ;  /* 0x0000000000017941 */ /* 0x000fea0003800000 */
.L_x_211:
        /* <DEDUP_REMOVED lines=9> */
.L_x_214:
[----:B------:R-:W-:Y:S05]  /*70c0*/  BSYNC B1 ;  /* 0x0000000000017941 */ /* 0x000fea0003800000 */
.L_x_213:
        /* <DEDUP_REMOVED lines=9> */
.L_x_216:
[----:B------:R-:W-:Y:S05]  /*7160*/  BSYNC B1 ;  /* 0x0000000000017941 */ /* 0x000fea0003800000 */
.L_x_215:
        /* <DEDUP_REMOVED lines=9> */
.L_x_218:
[----:B------:R-:W-:Y:S05]  /*7200*/  BSYNC B1 ;  /* 0x0000000000017941 */ /* 0x000fea0003800000 */
.L_x_217:
        /* <DEDUP_REMOVED lines=9> */
.L_x_220:
[----:B------:R-:W-:Y:S05]  /*72a0*/  BSYNC B1 ;  /* 0x0000000000017941 */ /* 0x000fea0003800000 */
.L_x_219:
        /* <DEDUP_REMOVED lines=11> */
.L_x_222:
[----:B------:R-:W-:Y:S05]  /*7360*/  BSYNC B1 ;  /* 0x0000000000017941 */ /* 0x000fea0003800000 */
.L_x_221:
        /* <DEDUP_REMOVED lines=11> */
.L_x_224:
[----:B------:R-:W-:Y:S05]  /*7420*/  BSYNC B1 ;  /* 0x0000000000017941 */ /* 0x000fea0003800000 */
.L_x_223:
        /* <DEDUP_REMOVED lines=9> */
.L_x_226:
[----:B------:R-:W-:Y:S05]  /*74c0*/  BSYNC B1 ;  /* 0x0000000000017941 */ /* 0x000fea0003800000 */
.L_x_225:
        /* <DEDUP_REMOVED lines=9> */
.L_x_228:
[----:B------:R-:W-:Y:S05]  /*7560*/  BSYNC B1 ;  /* 0x0000000000017941 */ /* 0x000fea0003800000 */
.L_x_227:
        /* <DEDUP_REMOVED lines=11> */
.L_x_230:
[----:B------:R-:W-:Y:S05]  /*7620*/  BSYNC B1 ;  /* 0x0000000000017941 */ /* 0x000fea0003800000 */
.L_x_229:
        /* <DEDUP_REMOVED lines=10> */
.L_x_232:
[----:B------:R-:W-:Y:S05]  /*76d0*/  BSYNC B1 ;  /* 0x0000000000017941 */ /* 0x000fea0003800000 */
.L_x_231:
        /* <DEDUP_REMOVED lines=9> */
.L_x_234:
[----:B------:R-:W-:Y:S05]  /*7770*/  BSYNC B1 ;  /* 0x0000000000017941 */ /* 0x000fea0003800000 */
.L_x_233:
        /* <DEDUP_REMOVED lines=9> */
.L_x_236:
[----:B------:R-:W-:Y:S05]  /*7810*/  BSYNC B1 ;  /* 0x0000000000017941 */ /* 0x000fea0003800000 */
.L_x_235:
        /* <DEDUP_REMOVED lines=10> */
.L_x_238:
[----:B------:R-:W-:Y:S05]  /*78c0*/  BSYNC B1 ;  /* 0x0000000000017941 */ /* 0x000fea0003800000 */
.L_x_237:
        /* <DEDUP_REMOVED lines=10> */
.L_x_240:
[----:B------:R-:W-:Y:S05]  /*7970*/  BSYNC B1 ;  /* 0x0000000000017941 */ /* 0x000fea0003800000 */
.L_x_239:
        /* <DEDUP_REMOVED lines=9> */
.L_x_242:
[----:B------:R-:W-:Y:S05]  /*7a10*/  BSYNC B1 ;  /* 0x0000000000017941 */ /* 0x000fea0003800000 */
.L_x_241:
        /* <DEDUP_REMOVED lines=9> */
.L_x_244:
[----:B------:R-:W-:Y:S05]  /*7ab0*/  BSYNC B1 ;  /* 0x0000000000017941 */ /* 0x000fea0003800000 */
.L_x_243:
        /* <DEDUP_REMOVED lines=10> */
.L_x_246:
[----:B------:R-:W-:Y:S05]  /*7b60*/  BSYNC B1 ;  /* 0x0000000000017941 */ /* 0x000fea0003800000 */
.L_x_245:
        /* <DEDUP_REMOVED lines=10> */
.L_x_248:
[----:B------:R-:W-:Y:S05]  /*7c10*/  BSYNC B1 ;  /* 0x0000000000017941 */ /* 0x000fea0003800000 */
.L_x_247:
        /* <DEDUP_REMOVED lines=9> */
.L_x_250:
[----:B------:R-:W-:Y:S05]  /*7cb0*/  BSYNC B1 ;  /* 0x0000000000017941 */ /* 0x000fea0003800000 */
.L_x_249:
        /* <DEDUP_REMOVED lines=9> */
.L_x_252:
[----:B------:R-:W-:Y:S05]  /*7d50*/  BSYNC B1 ;  /* 0x0000000000017941 */ /* 0x000fea0003800000 */
.L_x_251:
        /* <DEDUP_REMOVED lines=10> */
.L_x_254:
[----:B------:R-:W-:Y:S05]  /*7e00*/  BSYNC B1 ;  /* 0x0000000000017941 */ /* 0x000fea0003800000 */
.L_x_253:
        /* <DEDUP_REMOVED lines=10> */
.L_x_256:
[----:B------:R-:W-:Y:S05]  /*7eb0*/  BSYNC B1 ;  /* 0x0000000000017941 */ /* 0x000fea0003800000 */
.L_x_255:
        /* <DEDUP_REMOVED lines=10> */
.L_x_258:
[----:B------:R-:W-:Y:S05]  /*7f60*/  BSYNC B1 ;  /* 0x0000000000017941 */ /* 0x000fea0003800000 */
.L_x_257:
        /* <DEDUP_REMOVED lines=10> */
.L_x_260:
[----:B------:R-:W-:Y:S05]  /*8010*/  BSYNC B1 ;  /* 0x0000000000017941 */ /* 0x000fea0003800000 */
.L_x_259:
        /* <DEDUP_REMOVED lines=9> */
.L_x_262:
[----:B------:R-:W-:Y:S05]  /*80b0*/  BSYNC B1 ;  /* 0x0000000000017941 */ /* 0x000fea0003800000 */
.L_x_261:
        /* <DEDUP_REMOVED lines=9> */
.L_x_264:
[----:B------:R-:W-:Y:S05]  /*8150*/  BSYNC B1 ;  /* 0x0000000000017941 */ /* 0x000fea0003800000 */
.L_x_263:
        /* <DEDUP_REMOVED lines=9> */
.L_x_266:
[----:B------:R-:W-:Y:S05]  /*81f0*/  BSYNC B1 ;  /* 0x0000000000017941 */ /* 0x000fea0003800000 */
.L_x_265:
        /* <DEDUP_REMOVED lines=9> */
.L_x_268:
[----:B------:R-:W-:Y:S05]  /*8290*/  BSYNC B1 ;  /* 0x0000000000017941 */ /* 0x000fea0003800000 */
.L_x_267:
        /* <DEDUP_REMOVED lines=9> */
.L_x_270:
[----:B------:R-:W-:Y:S05]  /*8330*/  BSYNC B1 ;  /* 0x0000000000017941 */ /* 0x000fea0003800000 */
.L_x_269:
        /* <DEDUP_REMOVED lines=9> */
.L_x_272:
[----:B------:R-:W-:Y:S05]  /*83d0*/  BSYNC B1 ;  /* 0x0000000000017941 */ /* 0x000fea0003800000 */
.L_x_271:
        /* <DEDUP_REMOVED lines=9> */
.L_x_274:
[----:B------:R-:W-:Y:S05]  /*8470*/  BSYNC B1 ;  /* 0x0000000000017941 */ /* 0x000fea0003800000 */
.L_x_273:
        /* <DEDUP_REMOVED lines=9> */
.L_x_276:
[----:B------:R-:W-:Y:S05]  /*8510*/  BSYNC B1 ;  /* 0x0000000000017941 */ /* 0x000fea0003800000 */
.L_x_275:
        /* <DEDUP_REMOVED lines=9> */
.L_x_278:
[----:B------:R-:W-:Y:S05]  /*85b0*/  BSYNC B1 ;  /* 0x0000000000017941 */ /* 0x000fea0003800000 */
.L_x_277:
        /* <DEDUP_REMOVED lines=9> */
.L_x_280:
[----:B------:R-:W-:Y:S05]  /*8650*/  BSYNC B1 ;  /* 0x0000000000017941 */ /* 0x000fea0003800000 */
.L_x_279:
        /* <DEDUP_REMOVED lines=9> */
.L_x_282:
[----:B------:R-:W-:Y:S05]  /*86f0*/  BSYNC B1 ;  /* 0x0000000000017941 */ /* 0x000fea0003800000 */
.L_x_281:
        /* <DEDUP_REMOVED lines=9> */
.L_x_284:
[----:B------:R-:W-:Y:S05]  /*8790*/  BSYNC B1 ;  /* 0x0000000000017941 */ /* 0x000fea0003800000 */
.L_x_283:
        /* <DEDUP_REMOVED lines=11> */
.L_x_286:
[----:B------:R-:W-:Y:S05]  /*8850*/  BSYNC B1 ;  /* 0x0000000000017941 */ /* 0x000fea0003800000 */
.L_x_285:
        /* <DEDUP_REMOVED lines=11> */
.L_x_288:
[----:B------:R-:W-:Y:S05]  /*8910*/  BSYNC B1 ;  /* 0x0000000000017941 */ /* 0x000fea0003800000 */
.L_x_287:
        /* <DEDUP_REMOVED lines=9> */
.L_x_290:
[----:B------:R-:W-:Y:S05]  /*89b0*/  BSYNC B1 ;  /* 0x0000000000017941 */ /* 0x000fea0003800000 */
.L_x_289:
        /* <DEDUP_REMOVED lines=9> */
.L_x_292:
[----:B------:R-:W-:Y:S05]  /*8a50*/  BSYNC B1 ;  /* 0x0000000000017941 */ /* 0x000fea0003800000 */
.L_x_291:
        /* <DEDUP_REMOVED lines=11> */
.L_x_294:
[----:B------:R-:W-:Y:S05]  /*8b10*/  BSYNC B1 ;  /* 0x0000000000017941 */ /* 0x000fea0003800000 */
.L_x_293:
        /* <DEDUP_REMOVED lines=10> */
.L_x_296:
[----:B------:R-:W-:Y:S05]  /*8bc0*/  BSYNC B1 ;  /* 0x0000000000017941 */ /* 0x000fea0003800000 */
.L_x_295:
        /* <DEDUP_REMOVED lines=9> */
.L_x_298:
[----:B------:R-:W-:Y:S05]  /*8c60*/  BSYNC B1 ;  /* 0x0000000000017941 */ /* 0x000fea0003800000 */
.L_x_297:
        /* <DEDUP_REMOVED lines=9> */
.L_x_300:
[----:B------:R-:W-:Y:S05]  /*8d00*/  BSYNC B1 ;  /* 0x0000000000017941 */ /* 0x000fea0003800000 */
.L_x_299:
        /* <DEDUP_REMOVED lines=10> */
.L_x_302:
[----:B------:R-:W-:Y:S05]  /*8db0*/  BSYNC B1 ;  /* 0x0000000000017941 */ /* 0x000fea0003800000 */
.L_x_301:
        /* <DEDUP_REMOVED lines=10> */
.L_x_304:
[----:B------:R-:W-:Y:S05]  /*8e60*/  BSYNC B1 ;  /* 0x0000000000017941 */ /* 0x000fea0003800000 */
.L_x_303:
        /* <DEDUP_REMOVED lines=9> */
.L_x_306:
[----:B------:R-:W-:Y:S05]  /*8f00*/  BSYNC B1 ;  /* 0x0000000000017941 */ /* 0x000fea0003800000 */
.L_x_305:
        /* <DEDUP_REMOVED lines=9> */
.L_x_308:
[----:B------:R-:W-:Y:S05]  /*8fa0*/  BSYNC B1 ;  /* 0x0000000000017941 */ /* 0x000fea0003800000 */
.L_x_307:
        /* <DEDUP_REMOVED lines=10> */
.L_x_310:
[----:B------:R-:W-:Y:S05]  /*9050*/  BSYNC B1 ;  /* 0x0000000000017941 */ /* 0x000fea0003800000 */
.L_x_309:
        /* <DEDUP_REMOVED lines=10> */
.L_x_312:
[----:B------:R-:W-:Y:S05]  /*9100*/  BSYNC B1 ;  /* 0x0000000000017941 */ /* 0x000fea0003800000 */
.L_x_311:
        /* <DEDUP_REMOVED lines=9> */
.L_x_314:
[----:B------:R-:W-:Y:S05]  /*91a0*/  BSYNC B1 ;  /* 0x0000000000017941 */ /* 0x000fea0003800000 */
.L_x_313:
[----:B-----5:R-:W-:Y:S01]  /*91b0*/  HADD2.F32 R0, -RZ, R168.H0_H0 ;  /* 0x200000a8ff007230 */ /* 0x020fe20000004100 */
[----:B------:R-:W-:Y:S01]  /*91c0*/  BSSY B1, `(.L_x_315) ;  /* 0x000000b000017945 */ /* 0x000fe20003800000 */
[----:B-1--4-:R-:W-:-:S03]  /*91d0*/  @P5 IMAD.MOV.U32 R4, RZ, RZ, R10 ;  /* 0x000000ffff045224 */ /* 0x012fc600078e000a */
[----:B------:R-:W-:-:S04]  /*91e0*/  FMUL R5, R0, R23 ;  /* 0x0000001700057220 */ /* 0x000fc80000400000 */
[----:B------:R-:W-:-:S05]  /*91f0*/  FFMA R5, R54, R22, R5 ;  /* 0x0000001636057223 */ /* 0x000fca0000000005 */
[----:B------:R-:W-:-:S04]  /*9200*/  F2FP.F16.F32.PACK_AB R5, RZ, R5 ;  /* 0x00000005ff05723e */ /* 0x000fc800000000ff */
[----:B------:R-:W-:Y:S01]  /*9210*/  PRMT R0, R5, 0x7610, R0 ;  /* 0x0000761005007816 */ /* 0x000fe20000000000 */
[----:B------:R-:W-:-:S05]  /*9220*/  @P5 IMAD.MOV.U32 R5, RZ, RZ, R11 ;  /* 0x000000ffff055224 */ /* 0x000fca00078e000b */
[----:B------:R1:W-:Y:S01]  /*9230*/  @P5 STG.E.U16 desc[UR46][R4.64+0x130], R0 ;  /* 0x0001300004005986 */ /* 0x0003e2000c10152e */
[----:B------:R-:W-:-:S13]  /*9240*/  ISETP.GT.AND P5, PT, R3, 0x8, P0 ;  /* 0x000000080300780c */ /* 0x000fda00007a4270 */
[----:B-1----:R-:W-:Y:S05]  /*9250*/  @!P5 BRA `(.L_x_316) ;  /* 0x000000000004d947 */ /* 0x002fea0003800000 */
[----:B------:R1:W5:Y:S02]  /*9260*/  LDG.E.LTC128B.U16 R168, desc[UR46][R8.64+0x132] ;  /* 0x0001322e08a87981 */ /* 0x000364000c1e1520 */
.L_x_316:
[----:B------:R-:W-:Y:S05]  /*9270*/  BSYNC B1 ;  /* 0x0000000000017941 */ /* 0x000fea0003800000 */
.L_x_315:
        /* <DEDUP_REMOVED lines=8> */
[----:B----4-:R-:W-:Y:S05]  /*9300*/  @!P5 BRA `(.L_x_318) ;  /* 0x000000000004d947 */ /* 0x010fea0003800000 */
[----:B------:R4:W5:Y:S02]  /*9310*/  LDG.E.LTC128B.U16 R168, desc[UR46][R170.64+0x100] ;  /* 0x0001002eaaa87981 */ /* 0x000964000c1e1520 */
.L_x_318:
[----:B------:R-:W-:Y:S05]  /*9320*/  BSYNC B1 ;  /* 0x0000000000017941 */ /* 0x000fea0003800000 */
.L_x_317:
        /* <DEDUP_REMOVED lines=10> */
.L_x_320:
[----:B------:R-:W-:Y:S05]  /*93d0*/  BSYNC B1 ;  /* 0x0000000000017941 */ /* 0x000fea0003800000 */
.L_x_319:
        /* <DEDUP_REMOVED lines=10> */
.L_x_322:
[----:B------:R-:W-:Y:S05]  /*9480*/  BSYNC B1 ;  /* 0x0000000000017941 */ /* 0x000fea0003800000 */
.L_x_321:
        /* <DEDUP_REMOVED lines=10> */
.L_x_324:
[----:B------:R-:W-:Y:S05]  /*9530*/  BSYNC B1 ;  /* 0x0000000000017941 */ /* 0x000fea0003800000 */
.L_x_323:
        /* <DEDUP_REMOVED lines=9> */
.L_x_326:
[----:B------:R-:W-:Y:S05]  /*95d0*/  BSYNC B1 ;  /* 0x0000000000017941 */ /* 0x000fea0003800000 */
.L_x_325:
        /* <DEDUP_REMOVED lines=9> */
.L_x_328:
[----:B------:R-:W-:Y:S05]  /*9670*/  BSYNC B1 ;  /* 0x0000000000017941 */ /* 0x000fea0003800000 */
.L_x_327:
        /* <DEDUP_REMOVED lines=9> */
.L_x_330:
[----:B------:R-:W-:Y:S05]  /*9710*/  BSYNC B1 ;  /* 0x0000000000017941 */ /* 0x000fea0003800000 */
.L_x_329:
        /* <DEDUP_REMOVED lines=9> */
.L_x_332:
[----:B------:R-:W-:Y:S05]  /*97b0*/  BSYNC B1 ;  /* 0x0000000000017941 */ /* 0x000fea0003800000 */
.L_x_331:
        /* <DEDUP_REMOVED lines=9> */
.L_x_334:
[----:B------:R-:W-:Y:S05]  /*9850*/  BSYNC B1 ;  /* 0x0000000000017941 */ /* 0x000fea0003800000 */
.L_x_333:
        /* <DEDUP_REMOVED lines=9> */
.L_x_336:
[----:B------:R-:W-:Y:S05]  /*98f0*/  BSYNC B1 ;  /* 0x0000000000017941 */ /* 0x000fea0003800000 */
.L_x_335:
        /* <DEDUP_REMOVED lines=9> */
.L_x_338:
[----:B------:R-:W-:Y:S05]  /*9990*/  BSYNC B1 ;  /* 0x0000000000017941 */ /* 0x000fea0003800000 */
.L_x_337:
        /* <DEDUP_REMOVED lines=9> */
.L_x_340:
[----:B------:R-:W-:Y:S05]  /*9a30*/  BSYNC B1 ;  /* 0x0000000000017941 */ /* 0x000fea0003800000 */
.L_x_339:
        /* <DEDUP_REMOVED lines=9> */
.L_x_342:
[----:B------:R-:W-:Y:S05]  /*9ad0*/  BSYNC B1 ;  /* 0x0000000000017941 */ /* 0x000fea0003800000 */
.L_x_341:
        /* <DEDUP_REMOVED lines=9> */
.L_x_344:
[----:B------:R-:W-:Y:S05]  /*9b70*/  BSYNC B1 ;  /* 0x0000000000017941 */ /* 0x000fea0003800000 */
.L_x_343:
        /* <DEDUP_REMOVED lines=9> */
.L_x_346:
[----:B------:R-:W-:Y:S05]  /*9c10*/  BSYNC B1 ;  /* 0x0000000000017941 */ /* 0x000fea0003800000 */
.L_x_345:
        /* <DEDUP_REMOVED lines=9> */
.L_x_348:
[----:B------:R-:W-:Y:S05]  /*9cb0*/  BSYNC B1 ;  /* 0x0000000000017941 */ /* 0x000fea0003800000 */
.L_x_347:
[----:B------:R-:W-:Y:S05]  /*9cc0*/  @!P0 BRA `(.L_x_349) ;  /* 0x0000002c00708947 */ /* 0x000fea0003800000 */
[----:B-----5:R-:W-:-:S05]  /*9cd0*/  HADD2.F32 R168, -RZ, R168.H0_H0 ;  /* 0x200000a8ffa87230 */ /* 0x020fca0000004100 */
[----:B------:R-:W-:-:S04]  /*9ce0*/  FMUL R168, R168, R23 ;  /* 0x00000017a8a87220 */ /* 0x000fc80000400000 */
[----:B------:R-:W-:-:S05]  /*9cf0*/  FFMA R168, R39, R22, R168 ;  /* 0x0000001627a87223 */ /* 0x000fca00000000a8 */
[----:B------:R-:W-:-:S05]  /*9d00*/  F2FP.F16.F32.PACK_AB R168, RZ, R168 ;  /* 0x000000a8ffa8723e */ /* 0x000fca00000000ff */
[----:B------:R0:W-:Y:S01]  /*9d10*/  STG.E.U16 desc[UR46][R20.64+0x132], R168 ;  /* 0x000132a814007986 */ /* 0x0001e2000c10152e */
[----:B------:R-:W-:Y:S05]  /*9d20*/  BRA `(.L_x_349) ;  /* 0x0000002c00587947 */ /* 0x000fea0003800000 */
.L_x_34:
[----:B------:R-:W-:Y:S01]  /*9d30*/  ULDC.64 UR4, c[0x0][0x5c0] ;  /* 0x0001700000047ab9 */ /* 0x000fe20000000a00 */
[----:B------:R-:W-:Y:S01]  /*9d40*/  ISETP.GT.AND P3, PT, R0, 0x1, PT ;  /* 0x000000010000780c */ /* 0x000fe20003f64270 */
[----:B------:R-:W-:Y:S01]  /*9d50*/  USHF.L.U32 UR10, UR8, 0x4, URZ ;  /* 0x00000004080a7899 */ /* 0x000fe2000800063f */
[----:B------:R-:W-:Y:S01]  /*9d60*/  LEA R4, P2, R8, UR4, 0x1 ;  /* 0x0000000408047c11 */ /* 0x000fe2000f8408ff */
[-C--:B------:R-:W-:Y:S01]  /*9d70*/  FMUL R169, R169, R22.reuse ;  /* 0x00000016a9a97220 */ /* 0x080fe20000400000 */
[-C--:B------:R-:W-:Y:S01]  /*9d80*/  FMUL R168, R168, R22.reuse ;  /* 0x00000016a8a87220 */ /* 0x080fe20000400000 */
[-C--:B------:R-:W-:Y:S01]  /*9d90*/  FMUL R171, R171, R22.reuse ;  /* 0x00000016abab7220 */ /* 0x080fe20000400000 */
[----:B------:R-:W-:Y:S01]  /*9da0*/  LEA.HI.X R5, R8, UR5, R197, 0x1, P2 ;  /* 0x0000000508057c11 */ /* 0x000fe200090f0cc5 */
[----:B------:R-:W-:Y:S01]  /*9db0*/  USHF.L.U64.HI UR5, UR8, 0x4, UR9 ;  /* 0x0000000408057899 */ /* 0x000fe20008010209 */
[C---:B------:R-:W-:Y:S01]  /*9dc0*/  ISETP.GT.AND P2, PT, R3.reuse, RZ, P3 ;  /* 0x000000ff0300720c */ /* 0x040fe20001f44270 */
[-C--:B------:R-:W-:Y:S01]  /*9dd0*/  FMUL R170, R170, R22.reuse ;  /* 0x00000016aaaa7220 */ /* 0x080fe20000400000 */
[----:B------:R-:W-:Y:S01]  /*9de0*/  ISETP.GT.AND P3, PT, R3, 0x8, P3 ;  /* 0x000000080300780c */ /* 0x000fe20001f64270 */
[-C--:B------:R-:W-:Y:S01]  /*9df0*/  FMUL R172, R172, R22.reuse ;  /* 0x00000016acac7220 */ /* 0x080fe20000400000 */
[----:B------:R-:W-:Y:S01]  /*9e00*/  F2FP.F16.F32.PACK_AB R169, RZ, R169 ;  /* 0x000000a9ffa9723e */ /* 0x000fe200000000ff */
[----:B------:R-:W-:Y:S01]  /*9e10*/  FMUL R173, R173, R22 ;  /* 0x00000016adad7220 */ /* 0x000fe20000400000 */
[----:B------:R-:W-:Y:S01]  /*9e20*/  F2FP.F16.F32.PACK_AB R168, RZ, R168 ;  /* 0x000000a8ffa8723e */ /* 0x000fe200000000ff */
[-C--:B------:R-:W-:Y:S01]  /*9e30*/  FMUL R174, R174, R22.reuse ;  /* 0x00000016aeae7220 */ /* 0x080fe20000400000 */
[----:B------:R-:W-:Y:S01]  /*9e40*/  ISETP.GT.AND P5, PT, R3, 0x8, P0 ;  /* 0x000000080300780c */ /* 0x000fe200007a4270 */
[-C--:B------:R-:W-:Y:S01]  /*9e50*/  FMUL R175, R175, R22.reuse ;  /* 0x00000016afaf7220 */ /* 0x080fe20000400000 */
[----:B------:R-:W-:Y:S01]  /*9e60*/  IADD3 R6, P4, R4, UR10, RZ ;  /* 0x0000000a04067c10 */ /* 0x000fe2000ff9e0ff */
[----:B------:R-:W-:Y:S01]  /*9e70*/  @P1 STG.E.U16 desc[UR46][R4.64], R168 ;  /* 0x000000a804001986 */ /* 0x000fe2000c10152e */
[----:B------:R-:W-:Y:S01]  /*9e80*/  F2FP.F16.F32.PACK_AB R171, RZ, R171 ;  /* 0x000000abffab723e */ /* 0x000fe200000000ff */
[-C--:B------:R-:W-:Y:S01]  /*9e90*/  FMUL R176, R176, R22.reuse ;  /* 0x00000016b0b07220 */ /* 0x080fe20000400000 */
[----:B------:R-:W-:Y:S01]  /*9ea0*/  IADD3.X R7, R5, UR5, RZ, P4, !PT ;  /* 0x0000000505077c10 */ /* 0x000fe2000a7fe4ff */
[----:B------:R-:W-:Y:S01]  /*9eb0*/  @P2 STG.E.U16 desc[UR46][R4.64+0x2], R169 ;  /* 0x000002a904002986 */ /* 0x000fe2000c10152e */
[C---:B------:R-:W-:Y:S01]  /*9ec0*/  ISETP.GT.AND P1, PT, R0.reuse, 0x8, PT ;  /* 0x000000080000780c */ /* 0x040fe20003f24270 */
[----:B------:R-:W-:Y:S01]  /*9ed0*/  FMUL R177, R177, R22 ;  /* 0x00000016b1b17220 */ /* 0x000fe20000400000 */
[----:B------:R-:W-:Y:S01]  /*9ee0*/  ISETP.GT.AND P2, PT, R0, 0x9, PT ;  /* 0x000000090000780c */ /* 0x000fe20003f44270 */
[----:B------:R-:W-:Y:S01]  /*9ef0*/  @P3 STG.E.U16 desc[UR46][R6.64+0x2], R171 ;  /* 0x000002ab06003986 */ /* 0x000fe2000c10152e */
[----:B------:R-:W-:Y:S01]  /*9f00*/  F2FP.F16.F32.PACK_AB R170, RZ, R170 ;  /* 0x000000aaffaa723e */ /* 0x000fe200000000ff */
[-C--:B------:R-:W-:Y:S01]  /*9f10*/  FMUL R178, R178, R22.reuse ;  /* 0x00000016b2b27220 */ /* 0x080fe20000400000 */
[----:B------:R-:W-:Y:S01]  /*9f20*/  ISETP.GT.AND P4, PT, R3, RZ, P1 ;  /* 0x000000ff0300720c */ /* 0x000fe20000f84270 */
[----:B------:R-:W-:Y:S01]  /*9f30*/  FMUL R179, R179, R22 ;  /* 0x00000016b3b37220 */ /* 0x000fe20000400000 */
[C---:B------:R-:W-:Y:S01]  /*9f40*/  ISETP.GT.AND P3, PT, R3.reuse, RZ, P2 ;  /* 0x000000ff0300720c */ /* 0x040fe20001764270 */
[----:B------:R-:W-:Y:S01]  /*9f50*/  @P5 STG.E.U16 desc[UR46][R6.64], R170 ;  /* 0x000000aa06005986 */ /* 0x000fe2000c10152e */
[----:B------:R-:W-:Y:S01]  /*9f60*/  ISETP.GT.AND P5, PT, R3, 0x8, P1 ;  /* 0x000000080300780c */ /* 0x000fe20000fa4270 */
[----:B------:R-:W-:Y:S01]  /*9f70*/  IMAD.U32 R11, RZ, RZ, UR8 ;  /* 0x00000008ff0b7e24 */ /* 0x000fe2000f8e00ff */
[----:B------:R-:W-:Y:S01]  /*9f80*/  F2FP.F16.F32.PACK_AB R172, RZ, R172 ;  /* 0x000000acffac723e */ /* 0x000fe200000000ff */
[----:B------:R-:W-:Y:S01]  /*9f90*/  UIMAD UR4, UR9, 0xf0, URZ ;  /* 0x000000f0090478a4 */ /* 0x000fe2000f8e023f */
[----:B------:R-:W-:Y:S01]  /*9fa0*/  F2FP.F16.F32.PACK_AB R173, RZ, R173 ;  /* 0x000000adffad723e */ /* 0x000fe200000000ff */
[----:B------:R-:W-:Y:S01]  /*9fb0*/  IMAD.WIDE.U32 R10, R11, 0xf0, R6 ;  /* 0x000000f00b0a7825 */ /* 0x000fe200078e0006 */
[----:B------:R-:W-:-:S03]  /*9fc0*/  F2FP.F16.F32.PACK_AB R174, RZ, R174 ;  /* 0x000000aeffae723e */ /* 0x000fc600000000ff */
[----:B------:R-:W-:Y:S01]  /*9fd0*/  FMUL R180, R180, R22 ;  /* 0x00000016b4b47220 */ /* 0x000fe20000400000 */
[----:B------:R-:W-:Y:S01]  /*9fe0*/  F2FP.F16.F32.PACK_AB R175, RZ, R175 ;  /* 0x000000afffaf723e */ /* 0x000fe200000000ff */
[----:B------:R-:W-:Y:S01]  /*9ff0*/  @P4 STG.E.U16 desc[UR46][R4.64+0x10], R172 ;  /* 0x000010ac04004986 */ /* 0x000fe2000c10152e */
[----:B------:R-:W-:Y:S01]  /*a000*/  ISETP.GT.AND P4, PT, R3, 0x8, P2 ;  /* 0x000000080300780c */ /* 0x000fe20001784270 */
[----:B------:R-:W-:Y:S01]  /*a010*/  VIADD R11, R11, UR4 ;  /* 0x000000040b0b7c36 */ /* 0x000fe20008000000 */
[----:B------:R-:W-:Y:S01]  /*a020*/  F2FP.F16.F32.PACK_AB R176, RZ, R176 ;  /* 0x000000b0ffb0723e */ /* 0x000fe200000000ff */
[----:B------:R-:W-:Y:S01]  /*a030*/  @P3 STG.E.U16 desc[UR46][R4.64+0x12], R173 ;  /* 0x000012ad04003986 */ /* 0x000fe2000c10152e */
[----:B------:R-:W-:Y:S01]  /*a040*/  ISETP.GT.AND P3, PT, R0, 0x10, PT ;  /* 0x000000100000780c */ /* 0x000fe20003f64270 */
[-C--:B------:R-:W-:Y:S01]  /*a050*/  FMUL R181, R181, R22.reuse ;  /* 0x00000016b5b57220 */ /* 0x080fe20000400000 */
[----:B------:R-:W-:Y:S01]  /*a060*/  F2FP.F16.F32.PACK_AB R177, RZ, R177 ;  /* 0x000000b1ffb1723e */ /* 0x000fe200000000ff */
[----:B------:R-:W-:Y:S01]  /*a070*/  @P5 STG.E.U16 desc[UR46][R6.64+0x10], R174 ;  /* 0x000010ae06005986 */ /* 0x000fe2000c10152e */
[----:B------:R-:W-:Y:S01]  /*a080*/  ISETP.GT.AND P5, PT, R3, RZ, P3 ;  /* 0x000000ff0300720c */ /* 0x000fe20001fa4270 */
[----:B------:R-:W-:Y:S01]  /*a090*/  FMUL R182, R182, R22 ;  /* 0x00000016b6b67220 */ /* 0x000fe20000400000 */
[----:B------:R-:W-:Y:S01]  /*a0a0*/  F2FP.F16.F32.PACK_AB R178, RZ, R178 ;  /* 0x000000b2ffb2723e */ /* 0x000fe200000000ff */
[-C--:B------:R-:W-:Y:S01]  /*a0b0*/  FMUL R183, R183, R22.reuse ;  /* 0x00000016b7b77220 */ /* 0x080fe20000400000 */
[----:B------:R-:W-:Y:S01]  /*a0c0*/  F2FP.F16.F32.PACK_AB R179, RZ, R179 ;  /* 0x000000b3ffb3723e */ /* 0x000fe200000000ff */
[----:B------:R-:W-:Y:S01]  /*a0d0*/  @P4 STG.E.U16 desc[UR46][R6.64+0x12], R175 ;  /* 0x000012af06004986 */ /* 0x000fe2000c10152e */
[----:B------:R-:W-:Y:S01]  /*a0e0*/  ISETP.GT.AND P4, PT, R0, 0x11, PT ;  /* 0x000000110000780c */ /* 0x000fe20003f84270 */
[----:B------:R-:W-:Y:S01]  /*a0f0*/  FMUL R152, R152, R22 ;  /* 0x0000001698987220 */ /* 0x000fe20000400000 */
[----:B------:R-:W-:Y:S01]  /*a100*/  F2FP.F16.F32.PACK_AB R180, RZ, R180 ;  /* 0x000000b4ffb4723e */ /* 0x000fe200000000ff */
[-C--:B------:R-:W-:Y:S01]  /*a110*/  FMUL R153, R153, R22.reuse ;  /* 0x0000001699997220 */ /* 0x080fe20000400000 */
[----:B------:R-:W-:Y:S01]  /*a120*/  P2R R12, PR, RZ, 0x2 ;  /* 0x00000002ff0c7803 */ /* 0x000fe20000000000 */
        /* <DEDUP_REMOVED lines=16> */
[----:B------:R-:W-:Y:S01]  /*a230*/  @P5 STG.E.U16 desc[UR46][R4.64+0x22], R177 ;  /* 0x000022b104005986 */ /* 0x000fe2000c10152e */
[----:B------:R-:W-:Y:S01]  /*a240*/  ISETP.GT.AND P5, PT, R3, 0x8, P3 ;  /* 0x000000080300780c */ /* 0x000fe20001fa4270 */
        /* <DEDUP_REMOVED lines=27> */
[----:B------:R-:W-:Y:S01]  /*a400*/  IADD3 R8, P5, R10, UR10, RZ ;  /* 0x0000000a0a087c10 */ /* 0x000fe2000ffbe0ff */
[----:B------:R-:W-:Y:S01]  /*a410*/  FMUL R141, R141, R22 ;  /* 0x000000168d8d7220 */ /* 0x000fe20000400000 */
[----:B------:R-:W-:Y:S01]  /*a420*/  F2FP.F16.F32.PACK_AB R136, RZ, R136 ;  /* 0x00000088ff88723e */ /* 0x000fe200000000ff */
[-C--:B------:R-:W-:Y:S01]  /*a430*/  FMUL R142, R142, R22.reuse ;  /* 0x000000168e8e7220 */ /* 0x080fe20000400000 */
[----:B------:R-:W-:Y:S01]  /*a440*/  IADD3.X R9, R11, UR5, RZ, P5, !PT ;  /* 0x000000050b097c10 */ /* 0x000fe2000affe4ff */
[-C--:B------:R-:W-:Y:S01]  /*a450*/  FMUL R143, R143, R22.reuse ;  /* 0x000000168f8f7220 */ /* 0x080fe20000400000 */
[----:B------:R-:W-:Y:S01]  /*a460*/  ISETP.GT.AND P5, PT, R0, 0x18, PT ;  /* 0x000000180000780c */ /* 0x000fe20003fa4270 */
[-C--:B------:R-:W-:Y:S01]  /*a470*/  FMUL R144, R144, R22.reuse ;  /* 0x0000001690907220 */ /* 0x080fe20000400000 */
[----:B------:R-:W-:Y:S01]  /*a480*/  F2FP.F16.F32.PACK_AB R137, RZ, R137 ;  /* 0x00000089ff89723e */ /* 0x000fe200000000ff */
[-C--:B------:R-:W-:Y:S01]  /*a490*/  FMUL R145, R145, R22.reuse ;  /* 0x0000001691917220 */ /* 0x080fe20000400000 */
        /* <DEDUP_REMOVED lines=18> */
[----:B------:R-:W-:Y:S01]  /*a5c0*/  ISETP.GT.AND P1, PT, R3, RZ, P6 ;  /* 0x000000ff0300720c */ /* 0x000fe20003724270 */
        /* <DEDUP_REMOVED lines=12> */
[----:B------:R-:W-:Y:S01]  /*a690*/  @P1 STG.E.U16 desc[UR46][R4.64+0x32], R181 ;  /* 0x000032b504001986 */ /* 0x000fe2000c10152e */
[----:B------:R-:W-:Y:S01]  /*a6a0*/  ISETP.GT.AND P1, PT, R3, 0x8, P5 ;  /* 0x000000080300780c */ /* 0x000fe20002f24270 */
[-C--:B------:R-:W-:Y:S01]  /*a6b0*/  FMUL R128, R128, R22.reuse ;  /* 0x0000001680807220 */ /* 0x080fe20000400000 */
[----:B------:R-:W-:Y:S01]  /*a6c0*/  F2FP.F16.F32.PACK_AB R151, RZ, R151 ;  /* 0x00000097ff97723e */ /* 0x000fe200000000ff */
[----:B------:R-:W-:Y:S01]  /*a6d0*/  FMUL R129, R129, R22 ;  /* 0x0000001681817220 */ /* 0x000fe20000400000 */
[----:B------:R-:W-:Y:S01]  /*a6e0*/  F2FP.F16.F32.PACK_AB R120, RZ, R120 ;  /* 0x00000078ff78723e */ /* 0x000fe200000000ff */
[-C--:B------:R-:W-:Y:S01]  /*a6f0*/  FMUL R130, R130, R22.reuse ;  /* 0x0000001682827220 */ /* 0x080fe20000400000 */
[----:B------:R-:W-:Y:S01]  /*a700*/  F2FP.F16.F32.PACK_AB R121, RZ, R121 ;  /* 0x00000079ff79723e */ /* 0x000fe200000000ff */
[-C--:B------:R-:W-:Y:S01]  /*a710*/  FMUL R131, R131, R22.reuse ;  /* 0x0000001683837220 */ /* 0x080fe20000400000 */
[----:B------:R-:W-:Y:S01]  /*a720*/  F2FP.F16.F32.PACK_AB R123, RZ, R123 ;  /* 0x0000007bff7b723e */ /* 0x000fe200000000ff */
[----:B------:R-:W-:Y:S01]  /*a730*/  FMUL R132, R132, R22 ;  /* 0x0000001684847220 */ /* 0x000fe20000400000 */
        /* <DEDUP_REMOVED lines=18> */
[C---:B------:R-:W-:Y:S01]  /*a860*/  ISETP.GT.AND P1, PT, R3.reuse, 0x80, P0 ;  /* 0x000000800300780c */ /* 0x040fe20000724270 */
[-C--:B------:R-:W-:Y:S01]  /*a870*/  FMUL R108, R108, R22.reuse ;  /* 0x000000166c6c7220 */ /* 0x080fe20000400000 */
        /* <DEDUP_REMOVED lines=30> */
[----:B------:R-:W-:Y:S01]  /*aa60*/  ISETP.NE.AND P1, PT, R12, RZ, PT ;  /* 0x000000ff0c00720c */ /* 0x000fe20003f25270 */
        /* <DEDUP_REMOVED lines=51> */
[C---:B------:R-:W-:Y:S01]  /*ada0*/  ISETP.GT.AND P3, PT, R3.reuse, 0x88, P3 ;  /* 0x000000880300780c */ /* 0x040fe20001f64270 */
[----:B------:R-:W-:Y:S01]  /*adb0*/  @P1 STG.E.U16 desc[UR46][R8.64+0x10], R158 ;  /* 0x0000109e08001986 */ /* 0x000fe2000c10152e */
[C---:B------:R-:W-:Y:S01]  /*adc0*/  ISETP.GT.AND P1, PT, R3.reuse, 0x80, P6 ;  /* 0x000000800300780c */ /* 0x040fe20003724270 */
[-C--:B------:R-:W-:Y:S01]  /*add0*/  FMUL R80, R80, R22.reuse ;  /* 0x0000001650507220 */ /* 0x080fe20000400000 */
[----:B------:R-:W-:Y:S01]  /*ade0*/  F2FP.F16.F32.PACK_AB R97, RZ, R97 ;  /* 0x00000061ff61723e */ /* 0x000fe200000000ff */
[----:B------:R-:W-:Y:S01]  /*adf0*/  @P2 STG.E.U16 desc[UR46][R8.64+0x12], R159 ;  /* 0x0000129f08002986 */ /* 0x000fe2000c10152e */
[----:B------:R-:W-:Y:S01]  /*ae00*/  ISETP.GT.AND P2, PT, R3, 0x80, P5 ;  /* 0x000000800300780c */ /* 0x000fe20002f44270 */
[-C--:B------:R-:W-:Y:S01]  /*ae10*/  FMUL R81, R81, R22.reuse ;  /* 0x0000001651517220 */ /* 0x080fe20000400000 */
[C---:B------:R-:W-:Y:S01]  /*ae20*/  ISETP.GT.AND P5, PT, R3.reuse, 0x88, P5 ;  /* 0x000000880300780c */ /* 0x040fe20002fa4270 */
[----:B------:R-:W-:Y:S01]  /*ae30*/  FMUL R82, R82, R22 ;  /* 0x0000001652527220 */ /* 0x000fe20000400000 */
[----:B------:R-:W-:Y:S01]  /*ae40*/  F2FP.F16.F32.PACK_AB R98, RZ, R98 ;  /* 0x00000062ff62723e */ /* 0x000fe200000000ff */
[----:B------:R-:W-:Y:S01]  /*ae50*/  @P0 STG.E.U16 desc[UR46][R10.64+0x20], R160 ;  /* 0x000020a00a000986 */ /* 0x000fe2000c10152e */
[----:B------:R-:W-:Y:S01]  /*ae60*/  ISETP.GT.AND P0, PT, R3, 0x80, P4 ;  /* 0x000000800300780c */ /* 0x000fe20002704270 */
[----:B------:R-:W-:Y:S01]  /*ae70*/  FMUL R83, R83, R22 ;  /* 0x0000001653537220 */ /* 0x000fe20000400000 */
[C---:B------:R-:W-:Y:S01]  /*ae80*/  ISETP.GT.AND P4, PT, R3.reuse, 0x88, P4 ;  /* 0x000000880300780c */ /* 0x040fe20002784270 */
[--C-:B------:R-:W-:Y:S01]  /*ae90*/  @P1 IMAD.MOV.U32 R14, RZ, RZ, R10.reuse ;  /* 0x000000ffff0e1224 */ /* 0x100fe200078e000a */
[----:B------:R-:W-:Y:S01]  /*aea0*/  F2FP.F16.F32.PACK_AB R99, RZ, R99 ;  /* 0x00000063ff63723e */ /* 0x000fe200000000ff */
[--C-:B------:R-:W-:Y:S01]  /*aeb0*/  @P1 IMAD.MOV.U32 R15, RZ, RZ, R11.reuse ;  /* 0x000000ffff0f1224 */ /* 0x100fe200078e000b */
[----:B------:R-:W-:Y:S01]  /*aec0*/  F2FP.F16.F32.PACK_AB R100, RZ, R100 ;  /* 0x00000064ff64723e */ /* 0x000fe200000000ff */
[----:B------:R-:W-:Y:S01]  /*aed0*/  @P2 IMAD.MOV.U32 R12, RZ, RZ, R10 ;  /* 0x000000ffff0c2224 */ /* 0x000fe200078e000a */
[----:B------:R-:W-:Y:S01]  /*aee0*/  F2FP.F16.F32.PACK_AB R101, RZ, R101 ;  /* 0x00000065ff65723e */ /* 0x000fe200000000ff */
[----:B------:R-:W-:Y:S01]  /*aef0*/  @P2 IMAD.MOV.U32 R13, RZ, RZ, R11 ;  /* 0x000000ffff0d2224 */ /* 0x000fe200078e000b */
[----:B------:R-:W-:Y:S01]  /*af00*/  F2FP.F16.F32.PACK_AB R102, RZ, R102 ;  /* 0x00000066ff66723e */ /* 0x000fe200000000ff */
[-C--:B------:R-:W-:Y:S01]  /*af10*/  FMUL R84, R84, R22.reuse ;  /* 0x0000001654547220 */ /* 0x080fe20000400000 */
[----:B------:R-:W-:Y:S01]  /*af20*/  F2FP.F16.F32.PACK_AB R103, RZ, R103 ;  /* 0x00000067ff67723e */ /* 0x000fe200000000ff */
[----:B------:R0:W-:Y:S01]  /*af30*/  @P0 STG.E.U16 desc[UR46][R10.64+0x22], R161 ;  /* 0x000022a10a000986 */ /* 0x0001e2000c10152e */
[----:B------:R-:W-:Y:S01]  /*af40*/  ISETP.GT.AND P0, PT, R3, 0x88, P6 ;  /* 0x000000880300780c */ /* 0x000fe20003704270 */
[----:B------:R-:W-:Y:S01]  /*af50*/  FMUL R85, R85, R22 ;  /* 0x0000001655557220 */ /* 0x000fe20000400000 */
[----:B------:R-:W-:Y:S01]  /*af60*/  ISETP.GT.AND P6, PT, R0, 0x20, PT ;  /* 0x000000200000780c */ /* 0x000fe20003fc4270 */
[----:B------:R-:W-:Y:S01]  /*af70*/  @P3 STG.E.U16 desc[UR46][R8.64+0x20], R162 ;  /* 0x000020a208003986 */ /* 0x000fe2000c10152e */
[----:B------:R-:W-:Y:S01]  /*af80*/  F2FP.F16.F32.PACK_AB R72, RZ, R72 ;  /* 0x00000048ff48723e */ /* 0x000fe200000000ff */
[-C--:B------:R-:W-:Y:S01]  /*af90*/  FMUL R86, R86, R22.reuse ;  /* 0x0000001656567220 */ /* 0x080fe20000400000 */
[----:B------:R-:W-:Y:S01]  /*afa0*/  ISETP.GT.AND P3, PT, R3, 0x8, P6 ;  /* 0x000000080300780c */ /* 0x000fe20003764270 */
[----:B------:R-:W-:Y:S01]  /*afb0*/  @P4 STG.E.U16 desc[UR46][R8.64+0x22], R163 ;  /* 0x000022a308004986 */ /* 0x000fe2000c10152e */
[----:B------:R-:W-:Y:S01]  /*afc0*/  ISETP.GT.AND P4, PT, R0, 0x28, PT ;  /* 0x000000280000780c */ /* 0x000fe20003f84270 */
[----:B------:R-:W-:Y:S01]  /*afd0*/  FMUL R87, R87, R22 ;  /* 0x0000001657577220 */ /* 0x000fe20000400000 */
[----:B------:R-:W-:Y:S01]  /*afe0*/  F2FP.F16.F32.PACK_AB R73, RZ, R73 ;  /* 0x00000049ff49723e */ /* 0x000fe200000000ff */
[----:B------:R1:W-:Y:S01]  /*aff0*/  @P2 STG.E.U16 desc[UR46][R12.64+0x30], R164 ;  /* 0x000030a40c002986 */ /* 0x0003e2000c10152e */
[----:B0-----:R-:W-:Y:S01]  /*b000*/  IMAD.U32 R11, RZ, RZ, UR8 ;  /* 0x00000008ff0b7e24 */ /* 0x001fe2000f8e00ff */
[----:B------:R-:W-:Y:S01]  /*b010*/  F2FP.F16.F32.PACK_AB R74, RZ, R74 ;  /* 0x0000004aff4a723e */ /* 0x000fe200000000ff */
[----:B------:R-:W-:Y:S01]  /*b020*/  FMUL R56, R56, R22 ;  /* 0x0000001638387220 */ /* 0x000fe20000400000 */
[----:B------:R-:W-:Y:S01]  /*b030*/  @P1 STG.E.U16 desc[UR46][R14.64+0x32], R165 ;  /* 0x000032a50e001986 */ /* 0x000fe2000c10152e */
[----:B------:R-:W-:Y:S01]  /*b040*/  ISETP.GT.AND P1, PT, R3, RZ, P6 ;  /* 0x000000ff0300720c */ /* 0x000fe20003724270 */
[----:B------:R-:W-:Y:S01]  /*b050*/  IMAD.WIDE.U32 R10, R11, 0xf0, R6 ;  /* 0x000000f00b0a7825 */ /* 0x000fe200078e0006 */
[----:B------:R-:W-:Y:S01]  /*b060*/  F2FP.F16.F32.PACK_AB R75, RZ, R75 ;  /* 0x0000004bff4b723e */ /* 0x000fe200000000ff */
[----:B------:R-:W-:Y:S01]  /*b070*/  @P5 STG.E.U16 desc[UR46][R8.64+0x30], R166 ;  /* 0x000030a608005986 */ /* 0x000fe2000c10152e */
[----:B------:R-:W-:Y:S01]  /*b080*/  ISETP.GT.AND P5, PT, R0, 0x21, PT ;  /* 0x000000210000780c */ /* 0x000fe20003fa4270 */
[----:B------:R-:W-:Y:S01]  /*b090*/  VIADD R11, R11, UR4 ;  /* 0x000000040b0b7c36 */ /* 0x000fe20008000000 */
[----:B------:R-:W-:Y:S01]  /*b0a0*/  F2FP.F16.F32.PACK_AB R76, RZ, R76 ;  /* 0x0000004cff4c723e */ /* 0x000fe200000000ff */
[----:B------:R0:W-:Y:S01]  /*b0b0*/  @P0 STG.E.U16 desc[UR46][R8.64+0x32], R167 ;  /* 0x000032a708000986 */ /* 0x0001e2000c10152e */
[----:B------:R-:W-:Y:S01]  /*b0c0*/  ISETP.GT.AND P2, PT, R3, RZ, P5 ;  /* 0x000000ff0300720c */ /* 0x000fe20002f44270 */
[-C--:B------:R-:W-:Y:S01]  /*b0d0*/  FMUL R57, R57, R22.reuse ;  /* 0x0000001639397220 */ /* 0x080fe20000400000 */
[----:B------:R-:W-:Y:S01]  /*b0e0*/  ISETP.GT.AND P0, PT, R3, 0x8, P5 ;  /* 0x000000080300780c */ /* 0x000fe20002f04270 */
[-C--:B------:R-:W-:Y:S01]  /*b0f0*/  FMUL R59, R59, R22.reuse ;  /* 0x000000163b3b7220 */ /* 0x080fe20000400000 */
[----:B-1----:R-:W-:Y:S01]  /*b100*/  P2R R12, PR, RZ, 0x40 ;  /* 0x00000040ff0c7803 */ /* 0x002fe20000000000 */
[----:B------:R1:W-:Y:S01]  /*b110*/  @P1 STG.E.U16 desc[UR46][R4.64+0x40], R136 ;  /* 0x0000408804001986 */ /* 0x0003e2000c10152e */
[----:B------:R-:W-:Y:S01]  /*b120*/  ISETP.GT.AND P1, PT, R3, 0x8, P4 ;  /* 0x000000080300780c */ /* 0x000fe20002724270 */
[-C--:B------:R-:W-:Y:S01]  /*b130*/  FMUL R58, R58, R22.reuse ;  /* 0x000000163a3a7220 */ /* 0x080fe20000400000 */
[----:B------:R-:W-:Y:S01]  /*b140*/  P2R R13, PR, RZ, 0x10 ;  /* 0x00000010ff0d7803 */ /* 0x000fe20000000000 */
[-C--:B------:R-:W-:Y:S01]  /*b150*/  FMUL R60, R60, R22.reuse ;  /* 0x000000163c3c7220 */ /* 0x080fe20000400000 */
[----:B------:R-:W-:Y:S01]  /*b160*/  F2FP.F16.F32.PACK_AB R77, RZ, R77 ;  /* 0x0000004dff4d723e */ /* 0x000fe200000000ff */
[----:B------:R-:W-:Y:S01]  /*b170*/  FMUL R61, R61, R22 ;  /* 0x000000163d3d7220 */ /* 0x000fe20000400000 */
[----:B------:R-:W-:Y:S01]  /*b180*/  F2FP.F16.F32.PACK_AB R78, RZ, R78 ;  /* 0x0000004eff4e723e */ /* 0x000fe200000000ff */
[----:B------:R1:W-:Y:S01]  /*b190*/  @P2 STG.E.U16 desc[UR46][R4.64+0x42], R137 ;  /* 0x0000428904002986 */ /* 0x0003e2000c10152e */
[----:B------:R-:W-:Y:S01]  /*b1a0*/  ISETP.GT.AND P2, PT, R3, RZ, P4 ;  /* 0x000000ff0300720c */ /* 0x000fe20002744270 */
[-C--:B------:R-:W-:Y:S01]  /*b1b0*/  FMUL R62, R62, R22.reuse ;  /* 0x000000163e3e7220 */ /* 0x080fe20000400000 */
[C---:B------:R-:W-:Y:S01]  /*b1c0*/  ISETP.GT.AND P4, PT, R0.reuse, 0x39, PT ;  /* 0x000000390000780c */ /* 0x040fe20003f84270 */
[----:B------:R1:W-:Y:S01]  /*b1d0*/  @P3 STG.E.U16 desc[UR46][R6.64+0x40], R138 ;  /* 0x0000408a06003986 */ /* 0x0003e2000c10152e */
[----:B------:R-:W-:Y:S01]  /*b1e0*/  ISETP.GT.AND P3, PT, R0, 0x29, PT ;  /* 0x000000290000780c */ /* 0x000fe20003f64270 */
[-C--:B------:R-:W-:Y:S01]  /*b1f0*/  FMUL R63, R63, R22.reuse ;  /* 0x000000163f3f7220 */ /* 0x080fe20000400000 */
[----:B------:R-:W-:Y:S01]  /*b200*/  F2FP.F16.F32.PACK_AB R79, RZ, R79 ;  /* 0x0000004fff4f723e */ /* 0x000fe200000000ff */
[----:B------:R1:W-:Y:S01]  /*b210*/  @P0 STG.E.U16 desc[UR46][R6.64+0x42], R139 ;  /* 0x0000428b06000986 */ /* 0x0003e2000c10152e */
[----:B------:R-:W-:Y:S01]  /*b220*/  ISETP.GT.AND P0, PT, R3, RZ, P3 ;  /* 0x000000ff0300720c */ /* 0x000fe20001f04270 */
[----:B------:R-:W-:Y:S01]  /*b230*/  FMUL R65, R65, R22 ;  /* 0x0000001641417220 */ /* 0x000fe20000400000 */
[----:B------:R-:W-:Y:S01]  /*b240*/  F2FP.F16.F32.PACK_AB R80, RZ, R80 ;  /* 0x00000050ff50723e */ /* 0x000fe200000000ff */
[-C--:B------:R-:W-:Y:S01]  /*b250*/  FMUL R64, R64, R22.reuse ;  /* 0x0000001640407220 */ /* 0x080fe20000400000 */
[----:B------:R-:W-:Y:S01]  /*b260*/  F2FP.F16.F32.PACK_AB R81, RZ, R81 ;  /* 0x00000051ff51723e */ /* 0x000fe200000000ff */
[----:B------:R1:W-:Y:S01]  /*b270*/  @P2 STG.E.U16 desc[UR46][R4.64+0x50], R140 ;  /* 0x0000508c04002986 */ /* 0x0003e2000c10152e */
[----:B------:R-:W-:Y:S01]  /*b280*/  ISETP.GT.AND P2, PT, R0, 0x30, PT ;  /* 0x000000300000780c */ /* 0x000fe20003f44270 */
[----:B------:R-:W-:Y:S01]  /*b290*/  FMUL R66, R66, R22 ;  /* 0x0000001642427220 */ /* 0x000fe20000400000 */
[----:B------:R-:W-:Y:S01]  /*b2a0*/  F2FP.F16.F32.PACK_AB R82, RZ, R82 ;  /* 0x00000052ff52723e */ /* 0x000fe200000000ff */
[-C--:B------:R-:W-:Y:S01]  /*b2b0*/  FMUL R67, R67, R22.reuse ;  /* 0x0000001643437220 */ /* 0x080fe20000400000 */
[----:B------:R-:W-:Y:S01]  /*b2c0*/  F2FP.F16.F32.PACK_AB R83, RZ, R83 ;  /* 0x00000053ff53723e */ /* 0x000fe200000000ff */
[----:B------:R-:W-:Y:S01]  /*b2d0*/  FMUL R68, R68, R22 ;  /* 0x0000001644447220 */ /* 0x000fe20000400000 */
[----:B------:R-:W-:Y:S01]  /*b2e0*/  F2FP.F16.F32.PACK_AB R84, RZ, R84 ;  /* 0x00000054ff54723e */ /* 0x000fe200000000ff */
[----:B------:R1:W-:Y:S01]  /*b2f0*/  @P0 STG.E.U16 desc[UR46][R4.64+0x52], R141 ;  /* 0x0000528d04000986 */ /* 0x0003e2000c10152e */
[----:B------:R-:W-:Y:S01]  /*b300*/  ISETP.GT.AND P0, PT, R3, 0x8, P3 ;  /* 0x000000080300780c */ /* 0x000fe20001f04270 */
        /* <DEDUP_REMOVED lines=30> */
[----:B------:R1:W-:Y:S01]  /*b4f0*/  @P1 STG.E.U16 desc[UR46][R4.64+0x62], R145 ;  /* 0x0000629104001986 */ /* 0x0003e2000c10152e */
[----:B------:R-:W-:Y:S01]  /*b500*/  ISETP.GT.AND P1, PT, R3, 0x8, P2 ;  /* 0x000000080300780c */ /* 0x000fe20001724270 */
        /* <DEDUP_REMOVED lines=26> */
[----:B------:R1:W-:Y:S01]  /*b6b0*/  @P1 STG.E.U16 desc[UR46][R6.64+0x62], R147 ;  /* 0x0000629306001986 */ /* 0x0003e2000c10152e */
[----:B0-----:R-:W-:Y:S01]  /*b6c0*/  IADD3 R8, P1, R10, UR10, RZ ;  /* 0x0000000a0a087c10 */ /* 0x001fe2000ff3e0ff */
[-C--:B------:R-:W-:Y:S01]  /*b6d0*/  FMUL R29, R29, R22.reuse ;  /* 0x000000161d1d7220 */ /* 0x080fe20000400000 */
[----:B------:R-:W-:Y:S01]  /*b6e0*/  F2FP.F16.F32.PACK_AB R45, RZ, R45 ;  /* 0x0000002dff2d723e */ /* 0x000fe200000000ff */
[-C--:B------:R-:W-:Y:S01]  /*b6f0*/  FMUL R30, R30, R22.reuse ;  /* 0x000000161e1e7220 */ /* 0x080fe20000400000 */
[----:B------:R-:W-:Y:S01]  /*b700*/  IADD3.X R9, R11, UR5, RZ, P1, !PT ;  /* 0x000000050b097c10 */ /* 0x000fe20008ffe4ff */
[-C--:B------:R-:W-:Y:S01]  /*b710*/  FMUL R31, R31, R22.reuse ;  /* 0x000000161f1f7220 */ /* 0x080fe20000400000 */
        /* <DEDUP_REMOVED lines=18> */
[----:B------:R-:W-:-:S02]  /*b840*/  ISETP.GT.AND P6, PT, R3, RZ, P4 ;  /* 0x000000ff0300720c */ /* 0x000fc400027c4270 */
[C---:B------:R-:W-:Y:S02]  /*b850*/  ISETP.GT.AND P4, PT, R3.reuse, 0x8, P4 ;  /* 0x000000080300780c */ /* 0x040fe40002784270 */
[----:B------:R-:W-:Y:S02]  /*b860*/  F2FP.F16.F32.PACK_AB R53, RZ, R53 ;  /* 0x00000035ff35723e */ /* 0x000fe400000000ff */
[----:B------:R-:W-:Y:S02]  /*b870*/  F2FP.F16.F32.PACK_AB R54, RZ, R54 ;  /* 0x00000036ff36723e */ /* 0x000fe400000000ff */
[----:B------:R-:W-:Y:S02]  /*b880*/  F2FP.F16.F32.PACK_AB R55, RZ, R55 ;  /* 0x00000037ff37723e */ /* 0x000fe400000000ff */
[----:B------:R-:W-:Y:S02]  /*b890*/  F2FP.F16.F32.PACK_AB R24, RZ, R24 ;  /* 0x00000018ff18723e */ /* 0x000fe400000000ff */
[----:B------:R-:W-:Y:S01]  /*b8a0*/  F2FP.F16.F32.PACK_AB R25, RZ, R25 ;  /* 0x00000019ff19723e */ /* 0x000fe200000000ff */
[----:B------:R1:W-:Y:S01]  /*b8b0*/  @P6 STG.E.U16 desc[UR46][R4.64+0x72], R149 ;  /* 0x0000729504006986 */ /* 0x0003e2000c10152e */
[----:B------:R-:W-:-:S02]  /*b8c0*/  ISETP.GT.AND P6, PT, R3, 0x8, P1 ;  /* 0x000000080300780c */ /* 0x000fc40000fc4270 */
[----:B------:R-:W-:Y:S01]  /*b8d0*/  F2FP.F16.F32.PACK_AB R26, RZ, R26 ;  /* 0x0000001aff1a723e */ /* 0x000fe200000000ff */
[----:B------:R1:W-:Y:S01]  /*b8e0*/  @P4 STG.E.U16 desc[UR46][R6.64+0x72], R151 ;  /* 0x0000729706004986 */ /* 0x0003e2000c10152e */
[----:B------:R-:W-:Y:S02]  /*b8f0*/  F2FP.F16.F32.PACK_AB R27, RZ, R27 ;  /* 0x0000001bff1b723e */ /* 0x000fe400000000ff */
[----:B------:R-:W-:Y:S02]  /*b900*/  F2FP.F16.F32.PACK_AB R28, RZ, R28 ;  /* 0x0000001cff1c723e */ /* 0x000fe400000000ff */
[----:B------:R-:W-:Y:S02]  /*b910*/  F2FP.F16.F32.PACK_AB R29, RZ, R29 ;  /* 0x0000001dff1d723e */ /* 0x000fe400000000ff */
[----:B------:R-:W-:Y:S02]  /*b920*/  F2FP.F16.F32.PACK_AB R30, RZ, R30 ;  /* 0x0000001eff1e723e */ /* 0x000fe400000000ff */
[----:B------:R-:W-:Y:S01]  /*b930*/  F2FP.F16.F32.PACK_AB R31, RZ, R31 ;  /* 0x0000001fff1f723e */ /* 0x000fe200000000ff */
[----:B------:R1:W-:Y:S01]  /*b940*/  @P6 STG.E.U16 desc[UR46][R6.64+0x70], R150 ;  /* 0x0000709606006986 */ /* 0x0003e2000c10152e */
[----:B------:R-:W-:-:S02]  /*b950*/  ISETP.NE.AND P6, PT, R12, RZ, PT ;  /* 0x000000ff0c00720c */ /* 0x000fc40003fc5270 */
[----:B------:R-:W-:Y:S02]  /*b960*/  F2FP.F16.F32.PACK_AB R32, RZ, R32 ;  /* 0x00000020ff20723e */ /* 0x000fe400000000ff */
[C---:B------:R-:W-:Y:S02]  /*b970*/  ISETP.GT.AND P4, PT, R3.reuse, 0x80, P6 ;  /* 0x000000800300780c */ /* 0x040fe40003784270 */
[----:B------:R-:W-:Y:S02]  /*b980*/  ISETP.GT.AND P6, PT, R3, 0x88, P6 ;  /* 0x000000880300780c */ /* 0x000fe400037c4270 */
[----:B------:R-:W-:Y:S02]  /*b990*/  F2FP.F16.F32.PACK_AB R33, RZ, R33 ;  /* 0x00000021ff21723e */ /* 0x000fe400000000ff */
[----:B------:R-:W-:Y:S02]  /*b9a0*/  F2FP.F16.F32.PACK_AB R34, RZ, R34 ;  /* 0x00000022ff22723e */ /* 0x000fe400000000ff */
[----:B------:R-:W-:-:S02]  /*b9b0*/  F2FP.F16.F32.PACK_AB R35, RZ, R35 ;  /* 0x00000023ff23723e */ /* 0x000fc400000000ff */
[----:B------:R-:W-:Y:S02]  /*b9c0*/  F2FP.F16.F32.PACK_AB R36, RZ, R36 ;  /* 0x00000024ff24723e */ /* 0x000fe400000000ff */
[----:B------:R-:W-:Y:S01]  /*b9d0*/  F2FP.F16.F32.PACK_AB R37, RZ, R37 ;  /* 0x00000025ff25723e */ /* 0x000fe200000000ff */
[----:B------:R1:W-:Y:S01]  /*b9e0*/  @P4 STG.E.U16 desc[UR46][R10.64+0x40], R120 ;  /* 0x000040780a004986 */ /* 0x0003e2000c10152e */
[C---:B------:R-:W-:Y:S02]  /*b9f0*/  ISETP.GT.AND P4, PT, R3.reuse, 0x80, P5 ;  /* 0x000000800300780c */ /* 0x040fe40002f84270 */
[----:B------:R-:W-:Y:S02]  /*ba00*/  ISETP.GT.AND P5, PT, R3, 0x88, P5 ;  /* 0x000000880300780c */ /* 0x000fe40002fa4270 */
[----:B------:R-:W-:Y:S02]  /*ba10*/  F2FP.F16.F32.PACK_AB R38, RZ, R38 ;  /* 0x00000026ff26723e */ /* 0x000fe400000000ff */
[----:B------:R-:W-:-:S07]  /*ba20*/  F2FP.F16.F32.PACK_AB R39, RZ, R39 ;  /* 0x00000027ff27723e */ /* 0x000fce00000000ff */
[----:B------:R1:W-:Y:S01]  /*ba30*/  @P4 STG.E.U16 desc[UR46][R10.64+0x42], R121 ;  /* 0x000042790a004986 */ /* 0x0003e2000c10152e */
[----:B------:R-:W-:-:S03]  /*ba40*/  ISETP.NE.AND P4, PT, R13, RZ, PT ;  /* 0x000000ff0d00720c */ /* 0x000fc60003f85270 */
[----:B------:R1:W-:Y:S01]  /*ba50*/  @P5 STG.E.U16 desc[UR46][R8.64+0x42], R123 ;  /* 0x0000427b08005986 */ /* 0x0003e2000c10152e */
[C---:B------:R-:W-:Y:S02]  /*ba60*/  ISETP.GT.AND P5, PT, R3.reuse, 0x80, P4 ;  /* 0x000000800300780c */ /* 0x040fe400027a4270 */
[----:B------:R-:W-:Y:S01]  /*ba70*/  ISETP.GT.AND P4, PT, R3, 0x88, P4 ;  /* 0x000000880300780c */ /* 0x000fe20002784270 */
[----:B------:R1:W-:Y:S01]  /*ba80*/  @P6 STG.E.U16 desc[UR46][R8.64+0x40], R122 ;  /* 0x0000407a08006986 */ /* 0x0003e2000c10152e */
[----:B------:R-:W-:-:S09]  /*ba90*/  ISETP.GT.AND P6, PT, R0, 0x39, PT ;  /* 0x000000390000780c */ /* 0x000fd20003fc4270 */
[----:B------:R1:W-:Y:S01]  /*baa0*/  @P5 STG.E.U16 desc[UR46][R10.64+0x50], R124 ;  /* 0x0000507c0a005986 */ /* 0x0003e2000c10152e */
[C---:B------:R-:W-:Y:S02]  /*bab0*/  ISETP.GT.AND P5, PT, R3.reuse, 0x80, P3 ;  /* 0x000000800300780c */ /* 0x040fe40001fa4270 */
[----:B------:R-:W-:-:S11]  /*bac0*/  ISETP.GT.AND P3, PT, R3, 0x88, P3 ;  /* 0x000000880300780c */ /* 0x000fd60001f64270 */
[----:B------:R1:W-:Y:S01]  /*bad0*/  @P5 STG.E.U16 desc[UR46][R10.64+0x52], R125 ;  /* 0x0000527d0a005986 */ /* 0x0003e2000c10152e */
[C---:B------:R-:W-:Y:S02]  /*bae0*/  ISETP.GT.AND P5, PT, R3.reuse, 0x80, P0 ;  /* 0x000000800300780c */ /* 0x040fe400007a4270 */
[C---:B------:R-:W-:Y:S01]  /*baf0*/  ISETP.GT.AND P0, PT, R3.reuse, 0x88, P0 ;  /* 0x000000880300780c */ /* 0x040fe20000704270 */
[----:B------:R1:W-:Y:S01]  /*bb00*/  @P4 STG.E.U16 desc[UR46][R8.64+0x50], R126 ;  /* 0x0000507e08004986 */ /* 0x0003e2000c10152e */
[C---:B------:R-:W-:Y:S02]  /*bb10*/  ISETP.GT.AND P4, PT, R3.reuse, 0x80, P2 ;  /* 0x000000800300780c */ /* 0x040fe40001784270 */
[C---:B------:R-:W-:Y:S01]  /*bb20*/  ISETP.GT.AND P2, PT, R3.reuse, 0x88, P2 ;  /* 0x000000880300780c */ /* 0x040fe20001744270 */
[----:B------:R1:W-:Y:S01]  /*bb30*/  @P3 STG.E.U16 desc[UR46][R8.64+0x52], R127 ;  /* 0x0000527f08003986 */ /* 0x0003e2000c10152e */
[C---:B------:R-:W-:Y:S02]  /*bb40*/  ISETP.GT.AND P3, PT, R3.reuse, 0x80, P1 ;  /* 0x000000800300780c */ /* 0x040fe40000f64270 */
[----:B------:R-:W-:-:S03]  /*bb50*/  ISETP.GT.AND P1, PT, R3, 0x88, P1 ;  /* 0x000000880300780c */ /* 0x000fc60000f24270 */
[----:B------:R1:W-:Y:S01]  /*bb60*/  @P5 STG.E.U16 desc[UR46][R10.64+0x62], R129 ;  /* 0x000062810a005986 */ /* 0x0003e2000c10152e */
[----:B------:R-:W-:-:S03]  /*bb70*/  ISETP.GT.AND P5, PT, R0, 0x41, PT ;  /* 0x000000410000780c */ /* 0x000fc60003fa4270 */
[----:B------:R1:W-:Y:S01]  /*bb80*/  @P4 STG.E.U16 desc[UR46][R10.64+0x60], R128 ;  /* 0x000060800a004986 */ /* 0x0003e2000c10152e */
[C---:B------:R-:W-:Y:S02]  /*bb90*/  ISETP.GT.AND P4, PT, R3.reuse, 0x80, P6 ;  /* 0x000000800300780c */ /* 0x040fe40003784270 */
[C---:B------:R-:W-:Y:S01]  /*bba0*/  ISETP.GT.AND P6, PT, R0.reuse, 0x40, PT ;  /* 0x000000400000780c */ /* 0x040fe20003fc4270 */
[----:B------:R1:W-:Y:S01]  /*bbb0*/  @P2 STG.E.U16 desc[UR46][R8.64+0x60], R130 ;  /* 0x0000608208002986 */ /* 0x0003e2000c10152e */
[----:B------:R-:W-:Y:S02]  /*bbc0*/  ISETP.GT.AND P2, PT, R0, 0x39, PT ;  /* 0x000000390000780c */ /* 0x000fe40003f44270 */
[----:B------:R-:W-:Y:S01]  /*bbd0*/  P2R R12, PR, RZ, 0x40 ;  /* 0x00000040ff0c7803 */ /* 0x000fe20000000000 */
[----:B------:R1:W-:Y:S01]  /*bbe0*/  @P0 STG.E.U16 desc[UR46][R8.64+0x62], R131 ;  /* 0x0000628308000986 */ /* 0x0003e2000c10152e */
[C---:B------:R-:W-:Y:S02]  /*bbf0*/  ISETP.GT.AND P0, PT, R3.reuse, 0x88, P2 ;  /* 0x000000880300780c */ /* 0x040fe40001704270 */
[C---:B------:R-:W-:Y:S01]  /*bc00*/  ISETP.GT.AND P2, PT, R3.reuse, RZ, P6 ;  /* 0x000000ff0300720c */ /* 0x040fe20003744270 */
[----:B------:R1:W-:Y:S01]  /*bc10*/  @P3 STG.E.U16 desc[UR46][R10.64+0x70], R132 ;  /* 0x000070840a003986 */ /* 0x0003e2000c10152e */
[----:B------:R-:W-:-:S03]  /*bc20*/  ISETP.GT.AND P3, PT, R3, RZ, P5 ;  /* 0x000000ff0300720c */ /* 0x000fc60002f64270 */
[----:B------:R1:W-:Y:S01]  /*bc30*/  @P4 STG.E.U16 desc[UR46][R10.64+0x72], R133 ;  /* 0x000072850a004986 */ /* 0x0003e2000c10152e */
[----:B------:R-:W-:-:S03]  /*bc40*/  ISETP.GT.AND P4, PT, R3, 0x8, P6 ;  /* 0x000000080300780c */ /* 0x000fc60003784270 */
[----:B------:R1:W-:Y:S01]  /*bc50*/  @P1 STG.E.U16 desc[UR46][R8.64+0x70], R134 ;  /* 0x0000708608001986 */ /* 0x0003e2000c10152e */
[----:B------:R-:W-:-:S03]  /*bc60*/  ISETP.GT.AND P1, PT, R3, 0x8, P5 ;  /* 0x000000080300780c */ /* 0x000fc60002f24270 */
[----:B------:R1:W-:Y:S04]  /*bc70*/  @P0 STG.E.U16 desc[UR46][R8.64+0x72], R135 ;  /* 0x0000728708000986 */ /* 0x0003e8000c10152e */
[----:B------:R1:W-:Y:S04]  /*bc80*/  @P2 STG.E.U16 desc[UR46][R4.64+0x80], R104 ;  /* 0x0000806804002986 */ /* 0x0003e8000c10152e */
[----:B------:R1:W-:Y:S01]  /*bc90*/  @P3 STG.E.U16 desc[UR46][R4.64+0x82], R105 ;  /* 0x0000826904003986 */ /* 0x0003e2000c10152e */
[----:B------:R-:W-:-:S03]  /*bca0*/  ISETP.GT.AND P3, PT, R0, 0x49, PT ;  /* 0x000000490000780c */ /* 0x000fc60003f64270 */
[----:B------:R1:W-:Y:S01]  /*bcb0*/  @P4 STG.E.U16 desc[UR46][R6.64+0x80], R106 ;  /* 0x0000806a06004986 */ /* 0x0003e2000c10152e */
[C---:B------:R-:W-:Y:S02]  /*bcc0*/  ISETP.GT.AND P4, PT, R0.reuse, 0x48, PT ;  /* 0x000000480000780c */ /* 0x040fe40003f84270 */
[C---:B------:R-:W-:Y:S01]  /*bcd0*/  ISETP.GT.AND P2, PT, R3.reuse, RZ, P3 ;  /* 0x000000ff0300720c */ /* 0x040fe20001f44270 */
[----:B------:R1:W-:Y:S01]  /*bce0*/  @P1 STG.E.U16 desc[UR46][R6.64+0x82], R107 ;  /* 0x0000826b06001986 */ /* 0x0003e2000c10152e */
[C---:B------:R-:W-:Y:S02]  /*bcf0*/  ISETP.GT.AND P0, PT, R3.reuse, RZ, P4 ;  /* 0x000000ff0300720c */ /* 0x040fe40002704270 */
[----:B------:R-:W-:Y:S02]  /*bd00*/  ISETP.GT.AND P1, PT, R3, 0x8, P4 ;  /* 0x000000080300780c */ /* 0x000fe40002724270 */
[----:B------:R-:W-:Y:S02]  /*bd10*/  P2R R13, PR, RZ, 0x10 ;  /* 0x00000010ff0d7803 */ /* 0x000fe40000000000 */
[----:B------:R-:W-:-:S05]  /*bd20*/  ISETP.GT.AND P4, PT, R0, 0x59, PT ;  /* 0x000000590000780c */ /* 0x000fca0003f84270 */
[----:B------:R1:W-:Y:S01]  /*bd30*/  @P2 STG.E.U16 desc[UR46][R4.64+0x92], R109 ;  /* 0x0000926d04002986 */ /* 0x0003e2000c10152e */
[----:B------:R-:W-:-:S03]  /*bd40*/  ISETP.GT.AND P2, PT, R0, 0x50, PT ;  /* 0x000000500000780c */ /* 0x000fc60003f44270 */
[----:B------:R1:W-:Y:S01]  /*bd50*/  @P0 STG.E.U16 desc[UR46][R4.64+0x90], R108 ;  /* 0x0000906c04000986 */ /* 0x0003e2000c10152e */
[----:B------:R-:W-:-:S03]  /*bd60*/  ISETP.GT.AND P0, PT, R3, 0x8, P3 ;  /* 0x000000080300780c */ /* 0x000fc60001f04270 */
[----:B------:R1:W-:Y:S01]  /*bd70*/  @P1 STG.E.U16 desc[UR46][R6.64+0x90], R110 ;  /* 0x0000906e06001986 */ /* 0x0003e2000c10152e */
[----:B------:R-:W-:-:S09]  /*bd80*/  ISETP.GT.AND P1, PT, R3, RZ, P2 ;  /* 0x000000ff0300720c */ /* 0x000fd20001724270 */
[----:B------:R1:W-:Y:S01]  /*bd90*/  @P0 STG.E.U16 desc[UR46][R6.64+0x92], R111 ;  /* 0x0000926f06000986 */ /* 0x0003e2000c10152e */
[----:B------:R-:W-:-:S03]  /*bda0*/  ISETP.GT.AND P0, PT, R0, 0x51, PT ;  /* 0x000000510000780c */ /* 0x000fc60003f04270 */
[----:B------:R1:W-:Y:S01]  /*bdb0*/  @P1 STG.E.U16 desc[UR46][R4.64+0xa0], R112 ;  /* 0x0000a07004001986 */ /* 0x0003e2000c10152e */
[----:B------:R-:W-:-:S13]  /*bdc0*/  ISETP.GT.AND P1, PT, R3, RZ, P0 ;  /* 0x000000ff0300720c */ /* 0x000fda0000724270 */
[----:B------:R1:W-:Y:S01]  /*bdd0*/  @P1 STG.E.U16 desc[UR46][R4.64+0xa2], R113 ;  /* 0x0000a27104001986 */ /* 0x0003e2000c10152e */
[----:B------:R-:W-:-:S13]  /*bde0*/  ISETP.GT.AND P1, PT, R3, 0x8, P2 ;  /* 0x000000080300780c */ /* 0x000fda0001724270 */
[----:B------:R1:W-:Y:S01]  /*bdf0*/  @P1 STG.E.U16 desc[UR46][R6.64+0xa0], R114 ;  /* 0x0000a07206001986 */ /* 0x0003e2000c10152e */
[----:B------:R-:W-:-:S13]  /*be00*/  ISETP.GT.AND P1, PT, R3, 0x8, P0 ;  /* 0x000000080300780c */ /* 0x000fda0000724270 */
[----:B------:R1:W-:Y:S01]  /*be10*/  @P1 STG.E.U16 desc[UR46][R6.64+0xa2], R115 ;  /* 0x0000a27306001986 */ /* 0x0003e2000c10152e */
[----:B------:R-:W-:-:S04]  /*be20*/  ISETP.GT.AND P1, PT, R0, 0x58, PT ;  /* 0x000000580000780c */ /* 0x000fc80003f24270 */
[----:B------:R-:W-:-:S13]  /*be30*/  ISETP.GT.AND P6, PT, R3, RZ, P1 ;  /* 0x000000ff0300720c */ /* 0x000fda0000fc4270 */
[----:B------:R1:W-:Y:S01]  /*be40*/  @P6 STG.E.U16 desc[UR46][R4.64+0xb0], R116 ;  /* 0x0000b07404006986 */ /* 0x0003e2000c10152e */
[C---:B------:R-:W-:Y:S02]  /*be50*/  ISETP.GT.AND P6, PT, R3.reuse, RZ, P4 ;  /* 0x000000ff0300720c */ /* 0x040fe400027c4270 */
[----:B------:R-:W-:-:S11]  /*be60*/  ISETP.GT.AND P4, PT, R3, 0x8, P4 ;  /* 0x000000080300780c */ /* 0x000fd60002784270 */
[----:B------:R1:W-:Y:S01]  /*be70*/  @P6 STG.E.U16 desc[UR46][R4.64+0xb2], R117 ;  /* 0x0000b27504006986 */ /* 0x0003e2000c10152e */
[----:B------:R-:W-:-:S03]  /*be80*/  ISETP.GT.AND P6, PT, R3, 0x8, P1 ;  /* 0x000000080300780c */ /* 0x000fc60000fc4270 */
[----:B------:R1:W-:Y:S10]  /*be90*/  @P4 STG.E.U16 desc[UR46][R6.64+0xb2], R119 ;  /* 0x0000b27706004986 */ /* 0x0003f4000c10152e */
[----:B------:R1:W-:Y:S01]  /*bea0*/  @P6 STG.E.U16 desc[UR46][R6.64+0xb0], R118 ;  /* 0x0000b07606006986 */ /* 0x0003e2000c10152e */
[----:B------:R-:W-:-:S04]  /*beb0*/  ISETP.NE.AND P6, PT, R12, RZ, PT ;  /* 0x000000ff0c00720c */ /* 0x000fc80003fc5270 */
[C---:B------:R-:W-:Y:S02]  /*bec0*/  ISETP.GT.AND P4, PT, R3.reuse, 0x80, P6 ;  /* 0x000000800300780c */ /* 0x040fe40003784270 */
[----:B------:R-:W-:-:S11]  /*bed0*/  ISETP.GT.AND P6, PT, R3, 0x88, P6 ;  /* 0x000000880300780c */ /* 0x000fd600037c4270 */
[----:B------:R1:W-:Y:S01]  /*bee0*/  @P4 STG.E.U16 desc[UR46][R10.64+0x80], R88 ;  /* 0x000080580a004986 */ /* 0x0003e2000c10152e */
[C---:B------:R-:W-:Y:S02]  /*bef0*/  ISETP.GT.AND P4, PT, R3.reuse, 0x80, P5 ;  /* 0x000000800300780c */ /* 0x040fe40002f84270 */
[----:B------:R-:W-:-:S11]  /*bf00*/  ISETP.GT.AND P5, PT, R3, 0x88, P5 ;  /* 0x000000880300780c */ /* 0x000fd60002fa4270 */
        /* <DEDUP_REMOVED lines=100> */
[----:B------:R-:W-:-:S03]  /*c550*/  ISETP.GT.AND P4, PT, R3, 0x80, P5 ;  /* 0x000000800300780c */ /* 0x000fc60002f84270 */
[----:B------:R1:W-:Y:S01]  /*c560*/  @P2 STG.E.U16 desc[UR46][R8.64+0xe0], R66 ;  /* 0x0000e04208002986 */ /* 0x0003e2000c10152e */
[----:B------:R-:W-:-:S03]  /*c570*/  ISETP.GT.AND P2, PT, R3, RZ, P6 ;  /* 0x000000ff0300720c */ /* 0x000fc60003744270 */
[----:B------:R1:W-:Y:S01]  /*c580*/  @P0 STG.E.U16 desc[UR46][R8.64+0xe2], R67 ;  /* 0x0000e24308000986 */ /* 0x0003e2000c10152e */
[----:B------:R-:W-:-:S03]  /*c590*/  ISETP.GT.AND P0, PT, R0, 0x81, PT ;  /* 0x000000810000780c */ /* 0x000fc60003f04270 */
[----:B------:R1:W-:Y:S01]  /*c5a0*/  @P3 STG.E.U16 desc[UR46][R10.64+0xf0], R68 ;  /* 0x0000f0440a003986 */ /* 0x0003e2000c10152e */
[----:B------:R-:W-:-:S03]  /*c5b0*/  ISETP.GT.AND P3, PT, R3, 0x8, P0 ;  /* 0x000000080300780c */ /* 0x000fc60000764270 */
[----:B------:R1:W-:Y:S01]  /*c5c0*/  @P4 STG.E.U16 desc[UR46][R10.64+0xf2], R69 ;  /* 0x0000f2450a004986 */ /* 0x0003e2000c10152e */
[----:B------:R-:W-:-:S03]  /*c5d0*/  ISETP.GT.AND P4, PT, R3, RZ, P0 ;  /* 0x000000ff0300720c */ /* 0x000fc60000784270 */
[----:B------:R1:W-:Y:S01]  /*c5e0*/  @P1 STG.E.U16 desc[UR46][R8.64+0xf0], R70 ;  /* 0x0000f04608001986 */ /* 0x0003e2000c10152e */
[C---:B------:R-:W-:Y:S02]  /*c5f0*/  ISETP.GT.AND P1, PT, R3.reuse, 0x88, P5 ;  /* 0x000000880300780c */ /* 0x040fe40002f24270 */
[----:B------:R-:W-:-:S11]  /*c600*/  ISETP.GT.AND P5, PT, R3, 0x8, P6 ;  /* 0x000000080300780c */ /* 0x000fd600037a4270 */
[----:B------:R1:W-:Y:S01]  /*c610*/  @P1 STG.E.U16 desc[UR46][R8.64+0xf2], R71 ;  /* 0x0000f24708001986 */ /* 0x0003e2000c10152e */
[----:B------:R-:W-:-:S03]  /*c620*/  ISETP.GT.AND P1, PT, R0, 0x88, PT ;  /* 0x000000880000780c */ /* 0x000fc60003f24270 */
[----:B------:R1:W-:Y:S01]  /*c630*/  @P2 STG.E.U16 desc[UR46][R4.64+0x100], R40 ;  /* 0x0001002804002986 */ /* 0x0003e2000c10152e */
[----:B------:R-:W-:Y:S02]  /*c640*/  ISETP.GT.AND P2, PT, R0, 0x89, PT ;  /* 0x000000890000780c */ /* 0x000fe40003f44270 */
[----:B------:R-:W-:Y:S01]  /*c650*/  P2R R13, PR, RZ, 0x2 ;  /* 0x00000002ff0d7803 */ /* 0x000fe20000000000 */
[----:B------:R1:W-:Y:S01]  /*c660*/  @P4 STG.E.U16 desc[UR46][R4.64+0x102], R41 ;  /* 0x0001022904004986 */ /* 0x0003e2000c10152e */
[C---:B------:R-:W-:Y:S02]  /*c670*/  ISETP.GT.AND P4, PT, R3.reuse, RZ, P1 ;  /* 0x000000ff0300720c */ /* 0x040fe40000f84270 */
[----:B------:R-:W-:Y:S01]  /*c680*/  P2R R12, PR, RZ, 0x4 ;  /* 0x00000004ff0c7803 */ /* 0x000fe20000000000 */
[----:B------:R1:W-:Y:S01]  /*c690*/  @P3 STG.E.U16 desc[UR46][R6.64+0x102], R43 ;  /* 0x0001022b06003986 */ /* 0x0003e2000c10152e */
[----:B------:R-:W-:-:S03]  /*c6a0*/  ISETP.GT.AND P3, PT, R3, RZ, P2 ;  /* 0x000000ff0300720c */ /* 0x000fc60001764270 */
[----:B------:R1:W-:Y:S01]  /*c6b0*/  @P5 STG.E.U16 desc[UR46][R6.64+0x100], R42 ;  /* 0x0001002a06005986 */ /* 0x0003e2000c10152e */
[----:B------:R-:W-:-:S05]  /*c6c0*/  ISETP.GT.AND P5, PT, R3, 0x8, P1 ;  /* 0x000000080300780c */ /* 0x000fca0000fa4270 */
[----:B------:R1:W-:Y:S01]  /*c6d0*/  @P4 STG.E.U16 desc[UR46][R4.64+0x110], R44 ;  /* 0x0001102c04004986 */ /* 0x0003e2000c10152e */
[----:B------:R-:W-:-:S03]  /*c6e0*/  ISETP.GT.AND P4, PT, R3, 0x8, P2 ;  /* 0x000000080300780c */ /* 0x000fc60001784270 */
[----:B------:R1:W-:Y:S01]  /*c6f0*/  @P3 STG.E.U16 desc[UR46][R4.64+0x112], R45 ;  /* 0x0001122d04003986 */ /* 0x0003e2000c10152e */
[----:B------:R-:W-:-:S03]  /*c700*/  ISETP.GT.AND P3, PT, R0, 0x90, PT ;  /* 0x000000900000780c */ /* 0x000fc60003f64270 */
[----:B------:R1:W-:Y:S01]  /*c710*/  @P5 STG.E.U16 desc[UR46][R6.64+0x110], R46 ;  /* 0x0001102e06005986 */ /* 0x0003e2000c10152e */
[----:B------:R-:W-:-:S05]  /*c720*/  ISETP.GT.AND P5, PT, R3, RZ, P3 ;  /* 0x000000ff0300720c */ /* 0x000fca0001fa4270 */
[----:B------:R1:W-:Y:S01]  /*c730*/  @P4 STG.E.U16 desc[UR46][R6.64+0x112], R47 ;  /* 0x0001122f06004986 */ /* 0x0003e2000c10152e */
[----:B------:R-:W-:-:S07]  /*c740*/  ISETP.GT.AND P4, PT, R0, 0x91, PT ;  /* 0x000000910000780c */ /* 0x000fce0003f84270 */
        /* <DEDUP_REMOVED lines=10> */
[----:B------:R-:W-:-:S04]  /*c7f0*/  ISETP.GT.AND P6, PT, R0, 0x99, PT ;  /* 0x000000990000780c */ /* 0x000fc80003fc4270 */
[----:B------:R-:W-:-:S13]  /*c800*/  ISETP.GT.AND P1, PT, R3, RZ, P6 ;  /* 0x000000ff0300720c */ /* 0x000fda0003724270 */
[----:B------:R1:W-:Y:S01]  /*c810*/  @P1 STG.E.U16 desc[UR46][R4.64+0x132], R53 ;  /* 0x0001323504001986 */ /* 0x0003e2000c10152e */
[----:B------:R-:W-:-:S13]  /*c820*/  ISETP.GT.AND P1, PT, R3, 0x8, P5 ;  /* 0x000000080300780c */ /* 0x000fda0002f24270 */
[----:B------:R1:W-:Y:S01]  /*c830*/  @P1 STG.E.U16 desc[UR46][R6.64+0x130], R54 ;  /* 0x0001303606001986 */ /* 0x0003e2000c10152e */
[----:B------:R-:W-:-:S13]  /*c840*/  ISETP.GT.AND P1, PT, R3, 0x8, P6 ;  /* 0x000000080300780c */ /* 0x000fda0003724270 */
[----:B------:R1:W-:Y:S01]  /*c850*/  @P1 STG.E.U16 desc[UR46][R6.64+0x132], R55 ;  /* 0x0001323706001986 */ /* 0x0003e2000c10152e */
[----:B------:R-:W-:-:S04]  /*c860*/  ISETP.GT.AND P1, PT, R0, 0x80, PT ;  /* 0x000000800000780c */ /* 0x000fc80003f24270 */
        /* <DEDUP_REMOVED lines=8> */
[----:B------:R-:W-:-:S03]  /*c8f0*/  ISETP.NE.AND P1, PT, R13, RZ, PT ;  /* 0x000000ff0d00720c */ /* 0x000fc60003f25270 */
[----:B------:R1:W-:Y:S01]  /*c900*/  @P0 STG.E.U16 desc[UR46][R8.64+0x102], R27 ;  /* 0x0001021b08000986 */ /* 0x0003e2000c10152e */
[C---:B------:R-:W-:Y:S02]  /*c910*/  ISETP.GT.AND P0, PT, R3.reuse, 0x80, P1 ;  /* 0x000000800300780c */ /* 0x040fe40000f04270 */
[----:B------:R-:W-:-:S11]  /*c920*/  ISETP.GT.AND P1, PT, R3, 0x88, P1 ;  /* 0x000000880300780c */ /* 0x000fd60000f24270 */
        /* <DEDUP_REMOVED lines=13> */
[C---:B------:R-:W-:Y:S02]  /*ca00*/  ISETP.GT.AND P0, PT, R3.reuse, 0x80, P6 ;  /* 0x000000800300780c */ /* 0x040fe40003704270 */
[----:B------:R-:W-:Y:S01]  /*ca10*/  ISETP.GT.AND P6, PT, R3, 0x88, P6 ;  /* 0x000000880300780c */ /* 0x000fe200037c4270 */
[----:B------:R1:W-:Y:S04]  /*ca20*/  @P1 STG.E.U16 desc[UR46][R10.64+0x122], R33 ;  /* 0x000122210a001986 */ /* 0x0003e8000c10152e */
[----:B------:R1:W-:Y:S04]  /*ca30*/  @P3 STG.E.U16 desc[UR46][R8.64+0x120], R34 ;  /* 0x0001202208003986 */ /* 0x0003e8000c10152e */
[----:B------:R1:W-:Y:S04]  /*ca40*/  @P4 STG.E.U16 desc[UR46][R8.64+0x122], R35 ;  /* 0x0001222308004986 */ /* 0x0003e8000c10152e */
[----:B------:R1:W-:Y:S04]  /*ca50*/  @P2 STG.E.U16 desc[UR46][R10.64+0x130], R36 ;  /* 0x000130240a002986 */ /* 0x0003e8000c10152e */
[----:B------:R1:W-:Y:S04]  /*ca60*/  @P0 STG.E.U16 desc[UR46][R10.64+0x132], R37 ;  /* 0x000132250a000986 */ /* 0x0003e8000c10152e */
[----:B------:R1:W-:Y:S04]  /*ca70*/  @P5 STG.E.U16 desc[UR46][R8.64+0x130], R38 ;  /* 0x0001302608005986 */ /* 0x0003e8000c10152e */
[----:B------:R1:W-:Y:S02]  /*ca80*/  @P6 STG.E.U16 desc[UR46][R8.64+0x132], R39 ;  /* 0x0001322708006986 */ /* 0x0003e4000c10152e */
.L_x_349:
[----:B------:R-:W-:Y:S05]  /*ca90*/  BSYNC B0 ;  /* 0x0000000000007941 */ /* 0x000fea0003800000 */
.L_x_33:
[----:B------:R-:W-:Y:S01]  /*caa0*/  ULDC UR4, c[0x0][0xc] ;  /* 0x0000030000047ab9 */ /* 0x000fe20000000800 */
[----:B------:R-:W-:Y:S01]  /*cab0*/  ULDC UR5, c[0x0][0x10] ;  /* 0x0000040000057ab9 */ /* 0x000fe20000000800 */
[----:B------:R-:W2:Y:S01]  /*cac0*/  LDC R3, c[0x0][0x14] ;  /* 0x00000500ff037b82 */ /* 0x000ea20000000800 */
[----:B------:R-:W-:Y:S01]  /*cad0*/  UIMAD.WIDE.U32 UR4, UR4, UR5, URZ ;  /* 0x00000005040472a5 */ /* 0x000fe2000f8e003f */
[----:B------:R-:W-:Y:S01]  /*cae0*/  PRMT R0, RZ, 0x7610, R0 ;  /* 0x00007610ff007816 */ /* 0x000fe20000000000 */
[----:B------:R-:W-:Y:S01]  /*caf0*/  UMOV UR40, 0xffffffff ;  /* 0xffffffff00287882 */ /* 0x000fe20000000000 */
[----:B------:R-:W-:-:S03]  /*cb00*/  UMOV UR41, 0xffffffff ;  /* 0xffffffff00297882 */ /* 0x000fc60000000000 */
[----:B--2---:R-:W-:-:S04]  /*cb10*/  IMAD.WIDE.U32 R16, R3, UR4, R16 ;  /* 0x0000000403107c25 */ /* 0x004fc8000f8e0010 */
[----:B------:R-:W-:Y:S01]  /*cb20*/  IMAD R3, R3, UR5, RZ ;  /* 0x0000000503037c24 */ /* 0x000fe2000f8e02ff */
[----:B------:R-:W-:Y:S02]  /*cb30*/  ULDC.64 UR4, c[0x0][0x650] ;  /* 0x0001940000047ab9 */ /* 0x000fe40000000a00 */
[----:B------:R-:W-:Y:S01]  /*cb40*/  ISETP.GE.U32.AND P0, PT, R16, UR4, PT ;  /* 0x0000000410007c0c */ /* 0x000fe2000bf06070 */
[----:B------:R-:W-:-:S05]  /*cb50*/  IMAD.IADD R17, R17, 0x1, R3 ;  /* 0x0000000111117824 */ /* 0x000fca00078e0203 */
[----:B------:R-:W-:-:S13]  /*cb60*/  ISETP.GE.U32.AND.EX P0, PT, R17, UR5, PT, P0 ;  /* 0x0000000511007c0c */ /* 0x000fda000bf06100 */
[----:B------:R-:W-:Y:S05]  /*cb70*/  @P0 BRA `(.L_x_350) ;  /* 0x0000000400880947 */ /* 0x000fea0003800000 */
[----:B------:R-:W2:Y:S01]  /*cb80*/  S2UR UR6, SR_CTAID.X ;  /* 0x00000000000679c3 */ /* 0x000ea20000002500 */
[----:B------:R-:W-:Y:S01]  /*cb90*/  ULDC.64 UR12, c[0x0][0x628] ;  /* 0x00018a00000c7ab9 */ /* 0x000fe20000000a00 */
[----:B------:R-:W-:Y:S01]  /*cba0*/  ULDC UR4, c[0x0][0x150] ;  /* 0x0000540000047ab9 */ /* 0x000fe20000000800 */
[----:B------:R-:W-:Y:S01]  /*cbb0*/  ISETP.NE.U32.AND P0, PT, RZ, UR12, PT ;  /* 0x0000000cff007c0c */ /* 0x000fe2000bf05070 */
[----:B------:R-:W-:Y:S01]  /*cbc0*/  ULDC UR15, c[0x0][0x630] ;  /* 0x00018c00000f7ab9 */ /* 0x000fe20000000800 */
[C---:B------:R-:W-:Y:S01]  /*cbd0*/  R2UR UR16, R16.reuse ;  /* 0x00000000101072ca */ /* 0x040fe200000e0000 */
[----:B------:R-:W-:Y:S01]  /*cbe0*/  ULDC UR18, c[0x0][0x154] ;  /* 0x0000550000127ab9 */ /* 0x000fe20000000800 */
[----:B------:R-:W-:Y:S01]  /*cbf0*/  ISETP.NE.AND.EX P0, PT, RZ, UR13, PT, P0 ;  /* 0x0000000dff007c0c */ /* 0x000fe2000bf05300 */
[----:B------:R-:W0:Y:S01]  /*cc00*/  S2UR UR19, SR_CTAID.Y ;  /* 0x00000000001379c3 */ /* 0x000e220000002600 */
[----:B------:R-:W-:Y:S02]  /*cc10*/  R2UR UR17, R17 ;  /* 0x00000000111172ca */ /* 0x000fe400000e0000 */
[----:B------:R-:W-:-:S02]  /*cc20*/  R2UR UR10, R16 ;  /* 0x00000000100a72ca */ /* 0x000fc400000e0000 */
[----:B------:R-:W-:Y:S02]  /*cc30*/  R2UR UR11, R17 ;  /* 0x00000000110b72ca */ /* 0x000fe400000e0000 */
[----:B--2---:R-:W-:-:S05]  /*cc40*/  I2FP.F32.U32 R0, UR6 ;  /* 0x0000000600007c45 */ /* 0x004fca0008201000 */
[----:B------:R-:W-:-:S04]  /*cc50*/  FMUL R0, R0, UR4 ;  /* 0x0000000400007c20 */ /* 0x000fc80008400000 */
[----:B------:R2:W0:Y:S01]  /*cc60*/  F2I.U32.TRUNC.NTZ R3, R0 ;  /* 0x0000000000037305 */ /* 0x000422000020f000 */
        /* <DEDUP_REMOVED lines=13> */
.L_x_351:
[----:B------:R-:W-:Y:S01]  /*cd40*/  USHF.R.U64 UR41, UR10, UR15, UR11 ;  /* 0x0000000f0a297299 */ /* 0x000fe2000800120b */
[----:B0-2---:R-:W-:Y:S01]  /*cd50*/  I2FP.F32.U32 R0, UR19 ;  /* 0x0000001300007c45 */ /* 0x005fe20008201000 */
[----:B------:R-:W-:Y:S01]  /*cd60*/  USHF.R.U32.HI UR4, URZ, UR15, UR11 ;  /* 0x0000000f3f047299 */ /* 0x000fe2000801160b */
[----:B------:R-:W-:Y:S01]  /*cd70*/  R2UR UR14, R3 ;  /* 0x00000000030e72ca */ /* 0x000fe200000e0000 */
[----:B------:R-:W-:Y:S02]  /*cd80*/  UIADD3 UR9, UP0, URZ, -UR41, URZ ;  /* 0x800000293f097290 */ /* 0x000fe4000ff1e03f */
[----:B------:R-:W-:Y:S01]  /*cd90*/  FMUL R0, R0, UR18 ;  /* 0x0000001200007c20 */ /* 0x000fe20008400000 */
[----:B------:R-:W-:Y:S01]  /*cda0*/  ULDC.64 UR12, c[0x0][0x620] ;  /* 0x00018800000c7ab9 */ /* 0x000fe20000000a00 */
[----:B------:R-:W-:Y:S01]  /*cdb0*/  UIADD3.X UR4, URZ, ~UR4, URZ, UP0, !UPT ;  /* 0x800000043f047290 */ /* 0x000fe200087fe43f */
[----:B------:R-:W-:Y:S01]  /*cdc0*/  UMOV UR10, UR16 ;  /* 0x00000010000a7c82 */ /* 0x000fe20008000000 */
[----:B------:R-:W-:-:S02]  /*cdd0*/  UMOV UR11, UR17 ;  /* 0x00000011000b7c82 */ /* 0x000fc40008000000 */
[----:B------:R-:W-:Y:S01]  /*cde0*/  UIMAD UR4, UR4, UR12, URZ ;  /* 0x0000000c040472a4 */ /* 0x000fe2000f8e023f */
[----:B------:R-:W0:Y:S01]  /*cdf0*/  F2I.U32.TRUNC.NTZ R0, R0 ;  /* 0x0000000000007305 */ /* 0x000e22000020f000 */
[----:B------:R-:W-:Y:S02]  /*ce00*/  UIMAD.WIDE.U32 UR10, UR9, UR12, UR10 ;  /* 0x0000000c090a72a5 */ /* 0x000fe4000f8e000a */
[----:B------:R-:W-:Y:S01]  /*ce10*/  UIMAD UR9, UR9, UR13, UR4 ;  /* 0x0000000d090972a4 */ /* 0x000fe2000f8e0204 */
[----:B------:R-:W-:Y:S01]  /*ce20*/  ULDC UR12, c[0x0][0x618] ;  /* 0x00018600000c7ab9 */ /* 0x000fe20000000800 */
[----:B------:R-:W-:Y:S02]  /*ce30*/  ULDC UR21, c[0x0][0x658] ;  /* 0x0001960000157ab9 */ /* 0x000fe40000000800 */
[----:B------:R-:W-:Y:S01]  /*ce40*/  UIADD3 UR9, UR11, UR9, URZ ;  /* 0x000000090b097290 */ /* 0x000fe2000fffe03f */
[----:B------:R-:W-:Y:S01]  /*ce50*/  UMOV UR16, 0xffffffff ;  /* 0xffffffff00107882 */ /* 0x000fe20000000000 */
[----:B------:R-:W-:Y:S01]  /*ce60*/  ULDC.64 UR4, c[0x0][0x640] ;  /* 0x0001900000047ab9 */ /* 0x000fe20000000a00 */
[----:B------:R-:W-:Y:S01]  /*ce70*/  USHF.L.U32 UR16, UR16, UR21, URZ ;  /* 0x0000001510107299 */ /* 0x000fe2000800063f */
[----:B------:R-:W-:Y:S01]  /*ce80*/  ISETP.NE.U32.AND P0, PT, RZ, UR4, PT ;  /* 0x00000004ff007c0c */ /* 0x000fe2000bf05070 */
[----:B------:R-:W-:-:S02]  /*ce90*/  USHF.R.U64 UR17, UR10, UR12, UR9 ;  /* 0x0000000c0a117299 */ /* 0x000fc40008001209 */
[----:B------:R-:W-:Y:S01]  /*cea0*/  USHF.R.U32.HI UR9, URZ, UR12, UR9 ;  /* 0x0000000c3f097299 */ /* 0x000fe20008011609 */
[----:B0-----:R-:W-:Y:S01]  /*ceb0*/  R2UR UR15, R0 ;  /* 0x00000000000f72ca */ /* 0x001fe200000e0000 */
[----:B------:R-:W-:Y:S01]  /*cec0*/  ULDC UR18, c[0x0][0x608] ;  /* 0x0001820000127ab9 */ /* 0x000fe20000000800 */
[----:B------:R-:W-:Y:S01]  /*ced0*/  ULOP3.LUT UR45, URZ, UR16, URZ, 0x33, !UPT ;  /* 0x000000103f2d7292 */ /* 0x000fe2000f8e333f */
[----:B------:R-:W-:Y:S01]  /*cee0*/  ISETP.NE.AND.EX P0, PT, RZ, UR5, PT, P0 ;  /* 0x00000005ff007c0c */ /* 0x000fe2000bf05300 */
[----:B------:R-:W-:Y:S02]  /*cef0*/  USHF.R.U64 UR16, UR17, UR18, UR9 ;  /* 0x0000001211107299 */ /* 0x000fe40008001209 */
[----:B------:R-:W-:Y:S02]  /*cf00*/  USHF.R.U32.HI UR9, URZ, UR18, UR9 ;  /* 0x000000123f097299 */ /* 0x000fe40008011609 */
[----:B------:R-:W-:Y:S02]  /*cf10*/  UIADD3 UR14, -UR14, URZ, URZ ;  /* 0x0000003f0e0e7290 */ /* 0x000fe4000fffe13f */
[----:B------:R-:W-:Y:S01]  /*cf20*/  USHF.R.U64 UR18, UR16, UR21, UR9 ;  /* 0x0000001510127299 */ /* 0x000fe20008001209 */
[----:B------:R-:W-:Y:S01]  /*cf30*/  UMOV UR20, 0x1 ;  /* 0x0000000100147882 */ /* 0x000fe20000000000 */
[----:B------:R-:W-:Y:S01]  /*cf40*/  ULDC UR13, c[0x0][0x144] ;  /* 0x00005100000d7ab9 */ /* 0x000fe20000000800 */
[----:B------:R-:W-:Y:S01]  /*cf50*/  ULDC UR7, c[0x0][0x600] ;  /* 0x0001800000077ab9 */ /* 0x000fe20000000800 */
[----:B------:R-:W-:-:S02]  /*cf60*/  USHF.L.U32 UR24, UR20, UR21, URZ ;  /* 0x0000001514187299 */ /* 0x000fc4000800063f */
[----:B------:R-:W-:Y:S02]  /*cf70*/  USHF.R.U32.HI UR9, URZ, UR21, UR9 ;  /* 0x000000153f097299 */ /* 0x000fe40008011609 */
[----:B------:R-:W-:Y:S02]  /*cf80*/  UIMAD UR21, UR13, UR14, UR6 ;  /* 0x0000000e0d1572a4 */ /* 0x000fe4000f8e0206 */
[----:B------:R-:W-:Y:S02]  /*cf90*/  UIADD3 UR8, UR7, -0x1, URZ ;  /* 0xffffffff07087890 */ /* 0x000fe4000fffe03f */
[----:B------:R-:W-:Y:S01]  /*cfa0*/  UIADD3 UR20, -UR15, URZ, URZ ;  /* 0x0000003f0f147290 */ /* 0x000fe2000fffe13f */
[----:B------:R-:W-:Y:S01]  /*cfb0*/  ULDC UR25, c[0x0][0x148] ;  /* 0x0000520000197ab9 */ /* 0x000fe20000000800 */
[----:B------:R-:W-:Y:S01]  /*cfc0*/  ULDC UR22, c[0x0][0x648] ;  /* 0x0001920000167ab9 */ /* 0x000fe20000000800 */
[----:B------:R-:W-:Y:S01]  /*cfd0*/  ULDC UR23, c[0x0][0x638] ;  /* 0x00018e0000177ab9 */ /* 0x000fe20000000800 */
        /* <DEDUP_REMOVED lines=14> */
.L_x_352:
[----:B------:R-:W-:Y:S01]  /*d0c0*/  UISETP.NE.AND UP0, UPT, UR39, URZ, UPT ;  /* 0x0000003f2700728c */ /* 0x000fe2000bf05270 */
[----:B------:R-:W-:Y:S01]  /*d0d0*/  IMAD.MOV.U32 R0, RZ, RZ, 0x1 ;  /* 0x00000001ff007424 */ /* 0x000fe200078e00ff */
[----:B------:R-:W-:Y:S02]  /*d0e0*/  USHF.R.U64 UR4, UR6, UR22, UR9 ;  /* 0x0000001606047299 */ /* 0x000fe40008001209 */
[----:B------:R-:W-:Y:S02]  /*d0f0*/  ULOP3.LUT UR45, UR16, UR45, URZ, 0xc0, !UPT ;  /* 0x0000002d102d7292 */ /* 0x000fe4000f8ec03f */
[----:B------:R-:W-:Y:S02]  /*d100*/  UIADD3 UR5, -UR4, URZ, URZ ;  /* 0x0000003f04057290 */ /* 0x000fe4000fffe13f */
[----:B------:R-:W-:Y:S02]  /*d110*/  UIMAD UR45, UR24, UR4, UR45 ;  /* 0x00000004182d72a4 */ /* 0x000fe4000f8e022d */
[----:B------:R-:W-:-:S02]  /*d120*/  ULOP3.LUT UR8, UR17, UR8, URZ, 0xc0, !UPT ;  /* 0x0000000811087292 */ /* 0x000fc4000f8ec03f */
[----:B------:R-:W-:Y:S02]  /*d130*/  @UP0 UIMAD UR21, UR25, UR20, UR19 ;  /* 0x00000014191502a4 */ /* 0x000fe4000f8e0213 */
[----:B------:R-:W-:-:S03]  /*d140*/  UIMAD UR4, UR5, UR23, UR18 ;  /* 0x00000017050472a4 */ /* 0x000fc6000f8e0212 */
[----:B------:R-:W-:Y:S01]  /*d150*/  ULDC UR5, c[0x0][0x610] ;  /* 0x0001840000057ab9 */ /* 0x000fe20000000800 */
[----:B------:R-:W-:Y:S02]  /*d160*/  UIMAD UR4, UR4, UR7, UR8 ;  /* 0x00000007040472a4 */ /* 0x000fe4000f8e0208 */
[----:B------:R-:W-:-:S04]  /*d170*/  UIMAD UR45, UR45, UR5, UR21 ;  /* 0x000000052d2d72a4 */ /* 0x000fc8000f8e0215 */
[----:B------:R-:W-:Y:S02]  /*d180*/  USEL UR40, UR4, UR45, !UP0 ;  /* 0x0000002d04287287 */ /* 0x000fe4000c000000 */
[----:B------:R-:W-:-:S12]  /*d190*/  USEL UR45, UR45, UR4, !UP0 ;  /* 0x000000042d2d7287 */ /* 0x000fd8000c000000 */
.L_x_350:
[----:B------:R-:W-:-:S13]  /*d1a0*/  LOP3.LUT P0, RZ, R0, 0xff, RZ, 0xc0, !PT ;  /* 0x000000ff00ff7812 */ /* 0x000fda000780c0ff */
[----:B------:R-:W-:Y:S05]  /*d1b0*/  @P0 BRA `(.L_x_353) ;  /* 0xffffff40009c0947 */ /* 0x000fea000383ffff */
[----:B------:R-:W-:Y:S05]  /*d1c0*/  EXIT ;  /* 0x000000000000794d */ /* 0x000fea0003800000 */
.L_x_8:
[----:B------:R-:W-:Y:S01]  /*d1d0*/  ULDC.64 UR4, c[0x0][0x650] ;  /* 0x0001940000047ab9 */ /* 0x000fe20000000a00 */
[----:B------:R-:W-:Y:S01]  /*d1e0*/  PRMT R0, RZ, 0x7610, R0 ;  /* 0x00007610ff007816 */ /* 0x000fe20000000000 */
[----:B------:R-:W-:Y:S01]  /*d1f0*/  IMAD.MOV.U32 R4, RZ, RZ, -0x1 ;  /* 0xffffffffff047424 */ /* 0x000fe200078e00ff */
[----:B------:R-:W-:Y:S01]  /*d200*/  ISETP.GE.U32.AND P0, PT, R16, UR4, PT ;  /* 0x0000000410007c0c */ /* 0x000fe2000bf06070 */
[----:B------:R-:W-:Y:S02]  /*d210*/  IMAD.MOV.U32 R6, RZ, RZ, -0x1 ;  /* 0xffffffffff067424 */ /* 0x000fe400078e00ff */
[----:B------:R-:W-:Y:S01]  /*d220*/  IMAD.MOV.U32 R8, RZ, RZ, -0x1 ;  /* 0xffffffffff087424 */ /* 0x000fe200078e00ff */
        /* <DEDUP_REMOVED lines=22> */
.L_x_355:
[----:B------:R-:W-:Y:S01]  /*d390*/  USHF.R.U64 UR4, UR14, UR19, UR15 ;  /* 0x000000130e047299 */ /* 0x000fe2000800120f */
[----:B------:R-:W-:Y:S01]  /*d3a0*/  R2UR UR7, R17 ;  /* 0x00000000110772ca */ /* 0x000fe200000e0000 */
[----:B------:R-:W-:Y:S02]  /*d3b0*/  USHF.R.U32.HI UR5, URZ, UR19, UR15 ;  /* 0x000000133f057299 */ /* 0x000fe4000801160f */
[----:B------:R-:W-:Y:S01]  /*d3c0*/  UIADD3 UR13, UP0, URZ, -UR4, URZ ;  /* 0x800000043f0d7290 */ /* 0x000fe2000ff1e03f */
[----:B------:R-:W-:Y:S01]  /*d3d0*/  ULDC.64 UR14, c[0x0][0x620] ;  /* 0x00018800000e7ab9 */ /* 0x000fe20000000a00 */
[----:B------:R-:W-:Y:S02]  /*d3e0*/  UMOV UR6, UR20 ;  /* 0x0000001400067c82 */ /* 0x000fe40008000000 */
[----:B------:R-:W-:Y:S02]  /*d3f0*/  UIADD3.X UR5, URZ, ~UR5, URZ, UP0, !UPT ;  /* 0x800000053f057290 */ /* 0x000fe400087fe43f */
[----:B------:R-:W-:-:S02]  /*d400*/  UISETP.NE.AND UP1, UPT, UR39, URZ, UPT ;  /* 0x0000003f2700728c */ /* 0x000fc4000bf25270 */
[----:B------:R-:W-:Y:S02]  /*d410*/  UIMAD UR5, UR5, UR14, URZ ;  /* 0x0000000e050572a4 */ /* 0x000fe4000f8e023f */
[----:B------:R-:W-:Y:S02]  /*d420*/  UIMAD.WIDE.U32 UR6, UR13, UR14, UR6 ;  /* 0x0000000e0d0672a5 */ /* 0x000fe4000f8e0006 */
[----:B------:R-:W-:Y:S01]  /*d430*/  UIMAD UR5, UR13, UR15, UR5 ;  /* 0x0000000f0d0572a4 */ /* 0x000fe2000f8e0205 */
[----:B------:R-:W-:Y:S02]  /*d440*/  ULDC UR14, c[0x0][0x608] ;  /* 0x00018200000e7ab9 */ /* 0x000fe40000000800 */
[----:B------:R-:W-:Y:S01]  /*d450*/  ULDC UR13, c[0x0][0x618] ;  /* 0x00018600000d7ab9 */ /* 0x000fe20000000800 */
[----:B------:R-:W-:Y:S01]  /*d460*/  UIADD3 UR5, UR7, UR5, URZ ;  /* 0x0000000507057290 */ /* 0x000fe2000fffe03f */
[----:B------:R-:W-:Y:S01]  /*d470*/  ULDC UR22, c[0x0][0x658] ;  /* 0x0001960000167ab9 */ /* 0x000fe20000000800 */
[----:B------:R-:W-:-:S02]  /*d480*/  @UP1 UIMAD UR8, UR11, UR12, UR10 ;  /* 0x0000000c0b0812a4 */ /* 0x000fc4000f8e020a */
[----:B------:R-:W-:Y:S02]  /*d490*/  USHF.R.U64 UR17, UR6, UR13, UR5 ;  /* 0x0000000d06117299 */ /* 0x000fe40008001205 */
[----:B------:R-:W-:Y:S01]  /*d4a0*/  USHF.R.U32.HI UR5, URZ, UR13, UR5 ;  /* 0x0000000d3f057299 */ /* 0x000fe20008011605 */
[----:B------:R-:W-:Y:S01]  /*d4b0*/  ULDC.64 UR6, c[0x0][0x640] ;  /* 0x0001900000067ab9 */ /* 0x000fe20000000a00 */
[----:B------:R-:W-:Y:S01]  /*d4c0*/  UMOV UR10, 0xffffffff ;  /* 0xffffffff000a7882 */ /* 0x000fe20000000000 */
[----:B------:R-:W-:Y:S01]  /*d4d0*/  ISETP.NE.U32.AND P0, PT, RZ, UR6, PT ;  /* 0x00000006ff007c0c */ /* 0x000fe2000bf05070 */
[----:B------:R-:W-:Y:S02]  /*d4e0*/  USHF.R.U64 UR18, UR17, UR14, UR5 ;  /* 0x0000000e11127299 */ /* 0x000fe40008001205 */
[----:B------:R-:W-:Y:S01]  /*d4f0*/  USHF.R.U32.HI UR5, URZ, UR14, UR5 ;  /* 0x0000000e3f057299 */ /* 0x000fe20008011605 */
[----:B------:R-:W-:Y:S01]  /*d500*/  ISETP.NE.AND.EX P0, PT, RZ, UR7, PT, P0 ;  /* 0x00000007ff007c0c */ /* 0x000fe2000bf05300 */
[----:B------:R-:W-:-:S02]  /*d510*/  USHF.L.U32 UR11, UR10, UR22, URZ ;  /* 0x000000160a0b7299 */ /* 0x000fc4000800063f */
[----:B------:R-:W-:Y:S01]  /*d520*/  USHF.R.U64 UR19, UR18, UR22, UR5 ;  /* 0x0000001612137299 */ /* 0x000fe20008001205 */
[----:B------:R-:W-:Y:S01]  /*d530*/  ULDC UR20, c[0x0][0x600] ;  /* 0x0001800000147ab9 */ /* 0x000fe20000000800 */
[----:B------:R-:W-:Y:S02]  /*d540*/  USHF.R.U32.HI UR10, URZ, UR22, UR5 ;  /* 0x000000163f0a7299 */ /* 0x000fe40008011605 */
[----:B------:R-:W-:Y:S02]  /*d550*/  UIADD3 UR21, UR20, -0x1, URZ ;  /* 0xffffffff14157890 */ /* 0x000fe4000fffe03f */
[----:B------:R-:W-:Y:S01]  /*d560*/  ULOP3.LUT UR26, URZ, UR11, URZ, 0x33, !UPT ;  /* 0x0000000b3f1a7292 */ /* 0x000fe2000f8e333f */
        /* <DEDUP_REMOVED lines=17> */
.L_x_356:
[----:B------:R-:W-:Y:S01]  /*d680*/  USHF.R.U64 UR6, UR5, UR23, UR10 ;  /* 0x0000001705067299 */ /* 0x000fe2000800120a */
[----:B------:R-:W-:Y:S01]  /*d690*/  IMAD.MOV.U32 R0, RZ, RZ, 0x1 ;  /* 0x00000001ff007424 */ /* 0x000fe200078e00ff */
[----:B------:R-:W-:Y:S01]  /*d6a0*/  USHF.L.U32 UR25, UR25, UR22, URZ ;  /* 0x0000001619197299 */ /* 0x000fe2000800063f */
[----:B------:R-:W-:Y:S01]  /*d6b0*/  IMAD.U32 R8, RZ, RZ, UR4 ;  /* 0x00000004ff087e24 */ /* 0x000fe2000f8e00ff */
[----:B------:R-:W-:Y:S02]  /*d6c0*/  ULOP3.LUT UR5, UR18, UR26, URZ, 0xc0, !UPT ;  /* 0x0000001a12057292 */ /* 0x000fe4000f8ec03f */
[----:B------:R-:W-:Y:S02]  /*d6d0*/  UIADD3 UR7, -UR6, URZ, URZ ;  /* 0x0000003f06077290 */ /* 0x000fe4000fffe13f */
[----:B------:R-:W-:Y:S02]  /*d6e0*/  UIMAD UR6, UR25, UR6, UR5 ;  /* 0x00000006190672a4 */ /* 0x000fe4000f8e0205 */
[----:B------:R-:W-:-:S02]  /*d6f0*/  ULOP3.LUT UR17, UR17, UR21, URZ, 0xc0, !UPT ;  /* 0x0000001511117292 */ /* 0x000fc4000f8ec03f */
[----:B------:R-:W-:Y:S02]  /*d700*/  UIMAD UR5, UR7, UR24, UR19 ;  /* 0x00000018070572a4 */ /* 0x000fe4000f8e0213 */
[----:B------:R-:W-:Y:S01]  /*d710*/  UISETP.NE.AND UP0, UPT, UR39, URZ, UPT ;  /* 0x0000003f2700728c */ /* 0x000fe2000bf05270 */
[----:B------:R-:W-:Y:S01]  /*d720*/  ULDC UR7, c[0x0][0x610] ;  /* 0x0001840000077ab9 */ /* 0x000fe20000000800 */
[----:B------:R-:W-:Y:S02]  /*d730*/  UIMAD UR5, UR5, UR20, UR17 ;  /* 0x00000014050572a4 */ /* 0x000fe4000f8e0211 */
[----:B------:R-:W-:-:S04]  /*d740*/  UIMAD UR8, UR6, UR7, UR8 ;  /* 0x00000007060872a4 */ /* 0x000fc8000f8e0208 */
[----:B------:R-:W-:Y:S02]  /*d750*/  USEL UR6, UR5, UR8, !UP0 ;  /* 0x0000000805067287 */ /* 0x000fe4000c000000 */
[----:B------:R-:W-:-:S04]  /*d760*/  USEL UR8, UR8, UR5, !UP0 ;  /* 0x0000000508087287 */ /* 0x000fc8000c000000 */
[----:B------:R-:W-:Y:S02]  /*d770*/  IMAD.U32 R6, RZ, RZ, UR6 ;  /* 0x00000006ff067e24 */ /* 0x000fe4000f8e00ff */
[----:B------:R-:W-:-:S07]  /*d780*/  IMAD.U32 R4, RZ, RZ, UR8 ;  /* 0x00000008ff047e24 */ /* 0x000fce000f8e00ff */
.L_x_354:
[----:B------:R-:W-:-:S08]  /*d790*/  NOP ;  /* 0x0000000000007918 */ /* 0x000fd00000000000 */
[----:B------:R-:W0:-:S00]  /*d7a0*/  USETMAXREG.DEALLOC.CTAPOOL 0x28 ;  /* 0x00000028000079c8 */ /* 0x000e0000080e0500 */
[----:B------:R-:W-:-:S13]  /*d7b0*/  ISETP.NE.AND P0, PT, RZ, UR9, PT ;  /* 0x00000009ff007c0c */ /* 0x000fda000bf05270 */
[----:B------:R-:W-:Y:S05]  /*d7c0*/  @P0 EXIT ;  /* 0x000000000000094d */ /* 0x000fea0003800000 */
[----:B0-----:R-:W-:Y:S01]  /*d7d0*/  LOP3.LUT P0, RZ, R0, 0xff, RZ, 0xc0, !PT ;  /* 0x000000ff00ff7812 */ /* 0x001fe2000780c0ff */
[----:B------:R-:W-:Y:S02]  /*d7e0*/  IMAD.MOV.U32 R3, RZ, RZ, 0x1 ;  /* 0x00000001ff037424 */ /* 0x000fe400078e00ff */
[----:B------:R-:W-:-:S10]  /*d7f0*/  IMAD.MOV.U32 R0, RZ, RZ, RZ ;  /* 0x000000ffff007224 */ /* 0x000fd400078e00ff */
[----:B------:R-:W-:Y:S05]  /*d800*/  @!P0 BRA `(.L_x_357) ;  /* 0x0000000c00588947 */ /* 0x000fea0003800000 */
[----:B------:R-:W0:Y:S01]  /*d810*/  S2R R11, SR_CgaCtaId ;  /* 0x00000000000b7919 */ /* 0x000e220000008800 */
[----:B------:R-:W-:Y:S01]  /*d820*/  ULDC UR4, c[0x0][0x28c] ;  /* 0x0000a30000047ab9 */ /* 0x000fe20000000800 */
[----:B------:R-:W-:Y:S01]  /*d830*/  ULDC UR5, c[0x0][0x600] ;  /* 0x0001800000057ab9 */ /* 0x000fe20000000800 */
[----:B------:R-:W-:Y:S01]  /*d840*/  UIADD3 UR9, UR4, 0x1f, URZ ;  /* 0x0000001f04097890 */ /* 0x000fe2000fffe03f */
[----:B------:R-:W-:Y:S01]  /*d850*/  BSSY B0, `(.L_x_357) ;  /* 0x00000d1000007945 */ /* 0x000fe20003800000 */
[----:B------:R-:W-:Y:S01]  /*d860*/  ULDC UR7, c[0x0][0x658] ;  /* 0x0001960000077ab9 */ /* 0x000fe20000000800 */
[----:B------:R-:W-:Y:S01]  /*d870*/  UMOV UR10, 0x1 ;  /* 0x00000001000a7882 */ /* 0x000fe20000000000 */
[----:B------:R-:W-:Y:S01]  /*d880*/  UIADD3 UR4, UR5, -0x1, URZ ;  /* 0xffffffff05047890 */ /* 0x000fe2000fffe03f */
[----:B------:R-:W-:Y:S01]  /*d890*/  IMAD.MOV.U32 R10, RZ, RZ, 0x1 ;  /* 0x00000001ff0a7424 */ /* 0x000fe200078e00ff */
[----:B------:R-:W-:Y:S01]  /*d8a0*/  UMOV UR8, 0xffffffff ;  /* 0xffffffff00087882 */ /* 0x000fe20000000000 */
[----:B------:R-:W-:Y:S01]  /*d8b0*/  USHF.L.U32 UR5, UR10, UR7, URZ ;  /* 0x000000070a057299 */ /* 0x000fe2000800063f */
[----:B------:R-:W-:Y:S01]  /*d8c0*/  IMAD.MOV.U32 R3, RZ, RZ, 0x1 ;  /* 0x00000001ff037424 */ /* 0x000fe200078e00ff */
[----:B------:R-:W-:Y:S01]  /*d8d0*/  USHF.R.S32.HI UR10, URZ, 0x1f, UR9 ;  /* 0x0000001f3f0a7899 */ /* 0x000fe20008011409 */
[----:B------:R-:W-:Y:S01]  /*d8e0*/  IMAD.MOV.U32 R0, RZ, RZ, RZ ;  /* 0x000000ffff007224 */ /* 0x000fe200078e00ff */
[----:B------:R-:W-:Y:S01]  /*d8f0*/  ULDC UR6, c[0x0][0xc] ;  /* 0x0000030000067ab9 */ /* 0x000fe20000000800 */
[----:B------:R-:W-:-:S02]  /*d900*/  USHF.L.U32 UR11, UR8, UR7, URZ ;  /* 0x00000007080b7299 */ /* 0x000fc4000800063f */
[----:B------:R-:W-:Y:S01]  /*d910*/  ULEA.HI UR10, UR10, UR9, URZ, 0x5 ;  /* 0x000000090a0a7291 */ /* 0x000fe2000f8f283f */
[----:B------:R-:W-:Y:S01]  /*d920*/  ULDC UR7, c[0x0][0x10] ;  /* 0x0000040000077ab9 */ /* 0x000fe20000000800 */
[----:B------:R-:W-:Y:S01]  /*d930*/  ULDC UR8, c[0x0][0x14] ;  /* 0x0000050000087ab9 */ /* 0x000fe20000000800 */
[----:B------:R-:W-:Y:S02]  /*d940*/  UIMAD.WIDE.U32 UR6, UR6, UR7, URZ ;  /* 0x00000007060672a5 */ /* 0x000fe4000f8e003f */
[----:B------:R-:W-:Y:S02]  /*d950*/  USHF.R.S32.HI UR18, URZ, 0x5, UR10 ;  /* 0x000000053f127899 */ /* 0x000fe4000801140a */
[----:B------:R-:W-:Y:S02]  /*d960*/  UIMAD.WIDE.U32 UR22, UR6, UR8, URZ ;  /* 0x00000008061672a5 */ /* 0x000fe4000f8e003f */
[----:B------:R-:W-:Y:S02]  /*d970*/  UIMAD UR13, UR7, UR8, URZ ;  /* 0x00000008070d72a4 */ /* 0x000fe4000f8e023f */
[----:B------:R-:W-:-:S02]  /*d980*/  ULOP3.LUT UR21, UR38, 0x2, URZ, 0xfc, !UPT ;  /* 0x0000000226157892 */ /* 0x000fc4000f8efc3f */
[----:B------:R-:W-:Y:S01]  /*d990*/  ULOP3.LUT UR19, URZ, UR11, URZ, 0x33, !UPT ;  /* 0x0000000b3f137292 */ /* 0x000fe2000f8e333f */
[----:B0-----:R-:W-:Y:S01]  /*d9a0*/  LOP3.LUT R11, R11, 0x1, RZ, 0xc0, !PT ;  /* 0x000000010b0b7812 */ /* 0x001fe200078ec0ff */
[----:B------:R-:W-:Y:S02]  /*d9b0*/  UIADD3 UR13, UR23, UR13, URZ ;  /* 0x0000000d170d7290 */ /* 0x000fe4000fffe03f */
[----:B------:R-:W-:Y:S01]  /*d9c0*/  UIADD3 UR26, UR18, 0x1, URZ ;  /* 0x00000001121a7890 */ /* 0x000fe2000fffe03f */
[----:B------:R-:W-:-:S11]  /*d9d0*/  ULDC.64 UR24, c[0x0][0x198] ;  /* 0x0000660000187ab9 */ /* 0x000fd60000000a00 */
.L_x_368:
[----:B------:R-:W-:-:S03]  /*d9e0*/  UMOV UR6, 0xffffffff ;  /* 0xffffffff00067882 */ /* 0x000fc60000000000 */
[----:B------:R-:W-:Y:S05]  /*d9f0*/  BRA.DIV UR6, `(.L_x_358) ;  /* 0x00000012065c7947 */ /* 0x000fea000b800000 */
[----:B------:R-:W-:-:S13]  /*da00*/  ELECT P6, URZ, PT ;  /* 0x00000000003f782f */ /* 0x000fda00038c0000 */
.L_x_383:
[----:B------:R-:W0:Y:S01]  /*da10*/  LDC R5, c[0x0][0x28c] ;  /* 0x0000a300ff057b82 */ /* 0x000e220000000800 */
[----:B------:R-:W-:Y:S01]  /*da20*/  BSSY B1, `(.L_x_359) ;  /* 0x000003b000017945 */ /* 0x000fe20003800000 */
[----:B0-----:R-:W-:-:S13]  /*da30*/  ISETP.LT.OR P6, PT, R5, 0x1, !P6 ;  /* 0x000000010500780c */ /* 0x001fda00077c1670 */
[----:B------:R-:W-:Y:S05]  /*da40*/  @P6 BRA `(.L_x_360) ;  /* 0x0000000000e06947 */ /* 0x000fea0003800000 */
[----:B------:R-:W-:Y:S02]  /*da50*/  IMAD R5, R6, 0x2, R11 ;  /* 0x0000000206057824 */ /* 0x000fe400078e020b */
[----:B------:R-:W-:Y:S02]  /*da60*/  IMAD.SHL.U32 R12, R4, 0x100, RZ ;  /* 0x00000100040c7824 */ /* 0x000fe400078e00ff */
[----:B------:R-:W-:Y:S02]  /*da70*/  IMAD.MOV.U32 R15, RZ, RZ, RZ ;  /* 0x000000ffff0f7224 */ /* 0x000fe400078e00ff */
[----:B------:R-:W-:Y:S02]  /*da80*/  IMAD.U32 R18, RZ, RZ, UR26 ;  /* 0x0000001aff127e24 */ /* 0x000fe4000f8e00ff */
[----:B------:R-:W-:Y:S02]  /*da90*/  IMAD.MOV.U32 R4, RZ, RZ, R3 ;  /* 0x000000ffff047224 */ /* 0x000fe400078e0003 */
[----:B------:R-:W-:-:S02]  /*daa0*/  IMAD.MOV.U32 R6, RZ, RZ, R0 ;  /* 0x000000ffff067224 */ /* 0x000fc400078e0000 */
[----:B------:R-:W-:-:S07]  /*dab0*/  IMAD R9, R5, 0x50, RZ ;  /* 0x0000005005097824 */ /* 0x000fce00078e02ff */
.L_x_363:
[----:B------:R-:W0:Y:S01]  /*dac0*/  S2R R14, SR_CgaCtaId ;  /* 0x00000000000e7919 */ /* 0x000e220000008800 */
[----:B------:R-:W-:Y:S02]  /*dad0*/  MOV R5, 0x400 ;  /* 0x0000040000057802 */ /* 0x000fe40000000f00 */
[----:B------:R-:W-:-:S13]  /*dae0*/  LOP3.LUT P1, RZ, R2, 0x7f, RZ, 0xc0, !PT ;  /* 0x0000007f02ff7812 */ /* 0x000fda000782c0ff */
[----:B------:R-:W1:Y:S01]  /*daf0*/  @!P1 LDC R7, c[0x0][0x500] ;  /* 0x00014000ff079b82 */ /* 0x000e620000000800 */
[----:B0-----:R-:W-:Y:S02]  /*db00*/  LEA R13, R14, R5, 0x18 ;  /* 0x000000050e0d7211 */ /* 0x001fe400078ec0ff */
[----:B------:R-:W-:-:S03]  /*db10*/  SHF.L.U32 R5, R4, 0x1f, RZ ;  /* 0x0000001f04057819 */ /* 0x000fc600000006ff */
[----:B------:R-:W-:-:S04]  /*db20*/  IMAD R14, R6, 0x8, R13 ;  /* 0x00000008060e7824 */ /* 0x000fc800078e020d */
[----:B------:R-:W0:Y:S02]  /*db30*/  SYNCS.PHASECHK.TRANS64.TRYWAIT P0, [R14+URZ+0x40], R5 ;  /* 0x000040050e0075a7 */ /* 0x000e24000800017f */
[----:B01----:R-:W-:Y:S05]  /*db40*/  @!P0 BRA `(.L_x_361) ;  /* 0x0000001000288947 */ /* 0x003fea0003800000 */
.L_x_384:
[----:B------:R-:W-:Y:S01]  /*db50*/  UPRMT UR6, UR21, 0x9910, URZ ;  /* 0x0000991015067896 */ /* 0x000fe2000800003f */
[----:B------:R1:W-:Y:S03]  /*db60*/  @!P1 SYNCS.ARRIVE.TRANS64 RZ, [R14+URZ], R7 ;  /* 0x000000070eff99a7 */ /* 0x0003e6000800003f */
[----:B------:R-:W-:-:S06]  /*db70*/  UISETP.NE.AND UP0, UPT, UR6, 0x2, UPT ;  /* 0x000000020600788c */ /* 0x000fcc000bf05270 */
[----:B------:R-:W-:-:S13]  /*db80*/  PLOP3.LUT P0, PT, PT, PT, UP0, 0x80, 0x0 ;  /* 0x000000000000781c */ /* 0x000fda0003f0f008 */
[----:B-1----:R-:W-:Y:S05]  /*db90*/  @P0 BRA `(.L_x_362) ;  /* 0x0000000000040947 */ /* 0x002fea0003800000 */
[----:B------:R-:W-:Y:S01]  /*dba0*/  BPT.TRAP 0x1 ;  /* 0x000000040000795c */ /* 0x000fe20000300000 */
.L_x_362:
[----:B0-----:R-:W-:Y:S01]  /*dbb0*/  IMAD R5, R6, 0x2, R11 ;  /* 0x0000000206057824 */ /* 0x001fe200078e020b */
[----:B------:R-:W-:Y:S01]  /*dbc0*/  R2UR UR9, R14 ;  /* 0x000000000e0972ca */ /* 0x000fe200000e0000 */
[--C-:B------:R-:W-:Y:S01]  /*dbd0*/  IMAD R7, R6, 0x4000, R13.reuse ;  /* 0x0000400006077824 */ /* 0x100fe200078e020d */
[----:B------:R-:W-:Y:S01]  /*dbe0*/  UIADD3 UR6, UP0, UR24, 0xf0, URZ ;  /* 0x000000f018067890 */ /* 0x000fe2000ff1e03f */
[----:B------:R-:W-:Y:S01]  /*dbf0*/  IMAD R5, R5, 0xa00, RZ ;  /* 0x00000a0005057824 */ /* 0x000fe200078e02ff */
[----:B------:R-:W-:Y:S01]  /*dc00*/  R2UR UR11, R12 ;  /* 0x000000000c0b72ca */ /* 0x000fe200000e0000 */
[----:B------:R-:W-:Y:S01]  /*dc10*/  VIADD R18, R18, 0xffffffff ;  /* 0xffffffff12127836 */ /* 0x000fe20000000000 */
[----:B------:R-:W-:Y:S01]  /*dc20*/  R2UR UR7, R7 ;  /* 0x00000000070772ca */ /* 0x000fe200000e0000 */
[----:B------:R-:W-:Y:S01]  /*dc30*/  IMAD R5, R5, 0x2, R13 ;  /* 0x0000000205057824 */ /* 0x000fe200078e020d */
[----:B------:R-:W-:Y:S01]  /*dc40*/  R2UR UR10, R15 ;  /* 0x000000000f0a72ca */ /* 0x000fe200000e0000 */
[----:B------:R-:W-:Y:S01]  /*dc50*/  UIADD3 UR28, UP1, UR24, 0x1f0, URZ ;  /* 0x000001f0181c7890 */ /* 0x000fe2000ff3e03f */
[----:B------:R-:W-:Y:S01]  /*dc60*/  R2UR UR12, R8 ;  /* 0x00000000080c72ca */ /* 0x000fe200000e0000 */
[----:B------:R-:W-:Y:S01]  /*dc70*/  VIADD R6, R6, 0x1 ;  /* 0x0000000106067836 */ /* 0x000fe20000000000 */
[----:B------:R-:W-:Y:S01]  /*dc80*/  R2UR UR8, R5 ;  /* 0x00000000050872ca */ /* 0x000fe200000e0000 */
[----:B------:R-:W-:Y:S01]  /*dc90*/  UIADD3.X UR29, URZ, UR25, URZ, UP1, !UPT ;  /* 0x000000193f1d7290 */ /* 0x000fe20008ffe43f */
[----:B------:R-:W-:Y:S01]  /*dca0*/  R2UR UR20, R9 ;  /* 0x00000000091472ca */ /* 0x000fe200000e0000 */
[----:B------:R-:W-:Y:S01]  /*dcb0*/  UMOV UR14, 0x0 ;  /* 0x00000000000e7882 */ /* 0x000fe20000000000 */
[----:B------:R-:W-:Y:S01]  /*dcc0*/  ISETP.GT.AND P1, PT, R18, 0x1, PT ;  /* 0x000000011200780c */ /* 0x000fe20003f24270 */
[----:B------:R-:W-:Y:S01]  /*dcd0*/  UMOV UR15, 0x10000000 ;  /* 0x10000000000f7882 */ /* 0x000fe20000000000 */
[C---:B------:R-:W-:Y:S01]  /*dce0*/  ISETP.NE.AND P0, PT, R6.reuse, 0x8, PT ;  /* 0x000000080600780c */ /* 0x040fe20003f05270 */
[----:B------:R-:W-:Y:S01]  /*dcf0*/  UIADD3 UR16, UR7, 0x180, URZ ;  /* 0x0000018007107890 */ /* 0x000fe2000fffe03f */
[----:B------:R-:W-:Y:S01]  /*dd00*/  VIADD R15, R15, 0x20 ;  /* 0x000000200f0f7836 */ /* 0x000fe20000000000 */
[----:B------:R-:W-:Y:S01]  /*dd10*/  UIADD3.X UR7, URZ, UR25, URZ, UP0, !UPT ;  /* 0x000000193f077290 */ /* 0x000fe200087fe43f */
[----:B------:R-:W-:Y:S01]  /*dd20*/  SEL R5, RZ, 0x1, P0 ;  /* 0x00000001ff057807 */ /* 0x000fe20000000000 */
[----:B------:R-:W-:Y:S01]  /*dd30*/  UMOV UR27, 0x30000 ;  /* 0x00030000001b7882 */ /* 0x000fe20000000000 */
[----:B------:R-:W-:Y:S01]  /*dd40*/  SEL R6, R6, RZ, P0 ;  /* 0x000000ff06067207 */ /* 0x000fe20000000000 */
[----:B------:R-:W-:Y:S01]  /*dd50*/  UIADD3 UR17, UR8, 0x20180, URZ ;  /* 0x0002018008117890 */ /* 0x000fe2000fffe03f */
[----:B------:R-:W-:-:S02]  /*dd60*/  LOP3.LUT R4, R4, R5, RZ, 0x3c, !PT ;  /* 0x0000000504047212 */ /* 0x000fc400078e3cff */
[----:B------:R-:W-:Y:S02]  /*dd70*/  UMOV UR8, UR16 ;  /* 0x0000001000087c82 */ /* 0x000fe40008000000 */
[----:B------:R0:W-:Y:S02]  /*dd80*/  UTMALDG.3D [UR8], [UR6], desc[UR14] ;  /* 0x00000e08060075b4 */ /* 0x0001e40008011000 */
[----:B0-----:R-:W-:Y:S01]  /*dd90*/  UMOV UR8, UR17 ;  /* 0x0000001100087c82 */ /* 0x001fe20008000000 */
[----:B------:R-:W-:Y:S02]  /*dda0*/  UMOV UR11, UR20 ;  /* 0x00000014000b7c82 */ /* 0x000fe40008000000 */
[----:B------:R0:W-:Y:S02]  /*ddb0*/  UTMALDG.3D.MULTICAST [UR8], [UR28], UR27, desc[UR14] ;  /* 0x00000e081c0073b4 */ /* 0x0001e4000801181b */
[----:B0-----:R-:W-:Y:S05]  /*ddc0*/  @P1 BRA `(.L_x_363) ;  /* 0xfffffffc003c1947 */ /* 0x001fea000383ffff */
.L_x_360:
[----:B------:R-:W-:Y:S05]  /*ddd0*/  BSYNC B1 ;  /* 0x0000000000017941 */ /* 0x000fea0003800000 */
.L_x_359:
[----:B------:R-:W-:Y:S01]  /*dde0*/  LOP3.LUT P2, RZ, R10, 0xff, RZ, 0xc0, !PT ;  /* 0x000000ff0aff7812 */ /* 0x000fe2000784c0ff */
[----:B------:R-:W-:Y:S01]  /*ddf0*/  VIADD R0, R0, UR18 ;  /* 0x0000001200007c36 */ /* 0x000fe20008000000 */
[----:B------:R-:W-:Y:S01]  /*de00*/  ULDC.64 UR6, c[0x0][0x650] ;  /* 0x0001940000067ab9 */ /* 0x000fe20000000a00 */
[----:B------:R-:W-:Y:S01]  /*de10*/  IMAD.U32 R7, RZ, RZ, UR18 ;  /* 0x00000012ff077e24 */ /* 0x000fe2000f8e00ff */
[----:B------:R-:W-:Y:S01]  /*de20*/  BSSY B1, `(.L_x_364) ;  /* 0x0000071000017945 */ /* 0x000fe20003800000 */
[----:B------:R-:W-:Y:S01]  /*de30*/  IMAD.MOV.U32 R8, RZ, RZ, -0x1 ;  /* 0xffffffffff087424 */ /* 0x000fe200078e00ff */
[----:B------:R-:W-:Y:S02]  /*de40*/  SHF.R.U32.HI R4, RZ, 0x3, R0 ;  /* 0x00000003ff047819 */ /* 0x000fe40000011600 */
[----:B------:R-:W-:Y:S02]  /*de50*/  ISETP.GT.U32.AND P0, PT, R0, 0x7, PT ;  /* 0x000000070000780c */ /* 0x000fe40003f04070 */
[----:B------:R-:W-:-:S02]  /*de60*/  LOP3.LUT R4, R4, 0x1, RZ, 0xc0, !PT ;  /* 0x0000000104047812 */ /* 0x000fc400078ec0ff */
[----:B------:R-:W-:Y:S01]  /*de70*/  ISETP.LT.U32.AND P0, PT, R7, 0x8, P0 ;  /* 0x000000080700780c */ /* 0x000fe20000701070 */
[----:B------:R-:W0:Y:S01]  /*de80*/  @P2 S2R R6, SR_CgaCtaId ;  /* 0x0000000000062919 */ /* 0x000e220000008800 */
[----:B------:R-:W-:Y:S02]  /*de90*/  @P2 MOV R5, 0x400 ;  /* 0x0000040000052802 */ /* 0x000fe40000000f00 */
[----:B------:R-:W-:Y:S01]  /*dea0*/  ISETP.NE.U32.AND P1, PT, R4, 0x1, PT ;  /* 0x000000010400780c */ /* 0x000fe20003f25070 */
[----:B------:R-:W-:Y:S01]  /*deb0*/  IMAD.U32 R4, RZ, RZ, UR18 ;  /* 0x00000012ff047e24 */ /* 0x000fe2000f8e00ff */
[----:B------:R-:W-:Y:S02]  /*dec0*/  LOP3.LUT R0, R0, 0x7, RZ, 0xc0, !PT ;  /* 0x0000000700007812 */ /* 0x000fe400078ec0ff */
[----:B------:R-:W-:Y:S02]  /*ded0*/  PRMT R10, RZ, 0x7610, R10 ;  /* 0x00007610ff0a7816 */ /* 0x000fe4000000000a */
[----:B------:R-:W-:-:S02]  /*dee0*/  ISETP.GT.U32.AND P1, PT, R4, 0x7, !P1 ;  /* 0x000000070400780c */ /* 0x000fc40004f24070 */
[----:B------:R-:W-:Y:S02]  /*def0*/  SEL R4, RZ, 0x1, !P0 ;  /* 0x00000001ff047807 */ /* 0x000fe40004000000 */
[----:B0-----:R-:W-:Y:S01]  /*df00*/  @P2 LEA R5, R6, R5, 0x18 ;  /* 0x0000000506052211 */ /* 0x001fe200078ec0ff */
[----:B------:R-:W-:-:S03]  /*df10*/  IMAD.MOV.U32 R6, RZ, RZ, -0x1 ;  /* 0xffffffffff067424 */ /* 0x000fc600078e00ff */
[----:B------:R0:W-:Y:S01]  /*df20*/  @P2 SYNCS.ARRIVE.TRANS64.A1T0 RZ, [R5+URZ+0x98], RZ ;  /* 0x000098ff05ff29a7 */ /* 0x0001e2000810003f */
[----:B------:R-:W-:-:S04]  /*df30*/  IADD3 R16, P2, R16, UR22, RZ ;  /* 0x0000001610107c10 */ /* 0x000fc8000ff5e0ff */
[----:B------:R-:W-:Y:S02]  /*df40*/  IADD3.X R17, R17, UR13, RZ, P2, !PT ;  /* 0x0000000d11117c10 */ /* 0x000fe400097fe4ff */
[----:B------:R-:W-:Y:S02]  /*df50*/  ISETP.GE.U32.AND P2, PT, R16, UR6, PT ;  /* 0x0000000610007c0c */ /* 0x000fe4000bf46070 */
[----:B0-----:R-:W-:Y:S02]  /*df60*/  SEL R5, RZ, 0x1, !P1 ;  /* 0x00000001ff057807 */ /* 0x001fe40004800000 */
[----:B------:R-:W-:Y:S02]  /*df70*/  ISETP.GE.U32.AND.EX P0, PT, R17, UR7, PT, P2 ;  /* 0x0000000711007c0c */ /* 0x000fe4000bf06120 */
[----:B------:R-:W-:Y:S01]  /*df80*/  LOP3.LUT R3, R5, R3, R4, 0x96, !PT ;  /* 0x0000000305037212 */ /* 0x000fe200078e9604 */
[----:B------:R-:W-:Y:S01]  /*df90*/  IMAD.MOV.U32 R4, RZ, RZ, -0x1 ;  /* 0xffffffffff047424 */ /* 0x000fe200078e00ff */
[----:B------:R-:W-:-:S09]  /*dfa0*/  PRMT R5, RZ, 0x7610, R5 ;  /* 0x00007610ff057816 */ /* 0x000fd20000000005 */
[----:B------:R-:W-:Y:S05]  /*dfb0*/  @P0 BRA `(.L_x_365) ;  /* 0x00000004005c0947 */ /* 0x000fea0003800000 */
[----:B------:R-:W-:Y:S01]  /*dfc0*/  ULDC.64 UR6, c[0x0][0x628] ;  /* 0x00018a0000067ab9 */ /* 0x000fe20000000a00 */
[----:B------:R-:W0:Y:S01]  /*dfd0*/  S2R R13, SR_CTAID.X ;  /* 0x00000000000d7919 */ /* 0x000e220000002500 */
[----:B------:R-:W-:Y:S01]  /*dfe0*/  ISETP.NE.U32.AND P0, PT, RZ, UR6, PT ;  /* 0x00000006ff007c0c */ /* 0x000fe2000bf05070 */
[----:B------:R-:W-:Y:S01]  /*dff0*/  ULDC UR9, c[0x0][0x630] ;  /* 0x00018c0000097ab9 */ /* 0x000fe20000000800 */
[----:B------:R-:W-:Y:S01]  /*e000*/  IMAD.MOV.U32 R4, RZ, RZ, R16 ;  /* 0x000000ffff047224 */ /* 0x000fe200078e0010 */
[----:B------:R-:W1:Y:S01]  /*e010*/  S2R R12, SR_CTAID.Y ;  /* 0x00000000000c7919 */ /* 0x000e620000002600 */
[----:B------:R-:W-:Y:S01]  /*e020*/  ISETP.NE.AND.EX P0, PT, RZ, UR7, PT, P0 ;  /* 0x00000007ff007c0c */ /* 0x000fe2000bf05300 */
[----:B------:R-:W-:-:S12]  /*e030*/  IMAD.MOV.U32 R5, RZ, RZ, R17 ;  /* 0x000000ffff057224 */ /* 0x000fd800078e0011 */
[----:B------:R-:W-:Y:S05]  /*e040*/  @!P0 BRA `(.L_x_366) ;  /* 0x0000000000288947 */ /* 0x000fea0003800000 */
[----:B------:R-:W-:Y:S02]  /*e050*/  ULDC UR8, c[0x0][0x634] ;  /* 0x00018d0000087ab9 */ /* 0x000fe40000000800 */
[----:B------:R-:W-:-:S05]  /*e060*/  IADD3 R9, P0, R16, UR8, RZ ;  /* 0x0000000810097c10 */ /* 0x000fca000ff1e0ff */
[----:B------:R-:W-:-:S04]  /*e070*/  IMAD.X R15, RZ, RZ, R17, P0 ;  /* 0x000000ffff0f7224 */ /* 0x000fc800000e0611 */
[----:B------:R-:W-:-:S04]  /*e080*/  IMAD.WIDE.U32 R6, R15, UR6, RZ ;  /* 0x000000060f067c25 */ /* 0x000fc8000f8e00ff */
[----:B------:R-:W-:-:S04]  /*e090*/  IMAD.WIDE.U32 R6, P0, R9, UR7, R6 ;  /* 0x0000000709067c25 */ /* 0x000fc8000f800006 */
[----:B------:R-:W-:-:S04]  /*e0a0*/  IMAD.WIDE.U32 R8, R9, UR6, RZ ;  /* 0x0000000609087c25 */ /* 0x000fc8000f8e00ff */
[----:B------:R-:W-:Y:S01]  /*e0b0*/  IMAD.X R5, RZ, RZ, RZ, P0 ;  /* 0x000000ffff057224 */ /* 0x000fe200000e06ff */
[----:B------:R-:W-:Y:S01]  /*e0c0*/  IADD3 RZ, P0, R9, R6, RZ ;  /* 0x0000000609ff7210 */ /* 0x000fe20007f1e0ff */
[----:B------:R-:W-:-:S04]  /*e0d0*/  IMAD.MOV.U32 R4, RZ, RZ, R7 ;  /* 0x000000ffff047224 */ /* 0x000fc800078e0007 */
[----:B------:R-:W-:-:S08]  /*e0e0*/  IMAD.WIDE.U32.X R4, R15, UR7, R4, P0 ;  /* 0x000000070f047c25 */ /* 0x000fd000080e0404 */
.L_x_366:
[--C-:B------:R-:W-:Y:S01]  /*e0f0*/  SHF.R.U64 R8, R4, UR9, R5.reuse ;  /* 0x0000000904087c19 */ /* 0x100fe20008001205 */
[----:B------:R-:W-:Y:S01]  /*e100*/  ULDC.64 UR6, c[0x0][0x620] ;  /* 0x0001880000067ab9 */ /* 0x000fe20000000a00 */
[----:B------:R-:W-:Y:S01]  /*e110*/  SHF.R.U32.HI R4, RZ, UR9, R5 ;  /* 0x00000009ff047c19 */ /* 0x000fe20008011605 */
[----:B------:R-:W2:Y:S01]  /*e120*/  LDC R20, c[0x0][0x144] ;  /* 0x00005100ff147b82 */ /* 0x000ea20000000800 */
[----:B------:R-:W-:Y:S01]  /*e130*/  IADD3 R7, P0, RZ, -R8, RZ ;  /* 0x80000008ff077210 */ /* 0x000fe20007f1e0ff */
[----:B------:R-:W-:Y:S01]  /*e140*/  ULDC.64 UR10, c[0x0][0x640] ;  /* 0x00019000000a7ab9 */ /* 0x000fe20000000a00 */
[----:B------:R-:W-:Y:S01]  /*e150*/  ULDC UR8, c[0x0][0x608] ;  /* 0x0001820000087ab9 */ /* 0x000fe20000000800 */
[----:B------:R-:W-:Y:S02]  /*e160*/  UISETP.NE.AND UP0, UPT, UR39, URZ, UPT ;  /* 0x0000003f2700728c */ /* 0x000fe4000bf05270 */
[----:B------:R-:W-:Y:S01]  /*e170*/  IMAD.X R4, RZ, RZ, ~R4, P0 ;  /* 0x000000ffff047224 */ /* 0x000fe200000e0e04 */
[----:B------:R-:W-:Y:S01]  /*e180*/  ISETP.NE.U32.AND P0, PT, RZ, UR10, PT ;  /* 0x0000000aff007c0c */ /* 0x000fe2000bf05070 */
[----:B------:R-:W3:Y:S02]  /*e190*/  LDC R15, c[0x0][0x148] ;  /* 0x00005200ff0f7b82 */ /* 0x000ee40000000800 */
[----:B------:R-:W-:Y:S01]  /*e1a0*/  IMAD R6, R4, UR6, RZ ;  /* 0x0000000604067c24 */ /* 0x000fe2000f8e02ff */
[----:B------:R-:W-:Y:S01]  /*e1b0*/  ISETP.NE.AND.EX P0, PT, RZ, UR11, PT, P0 ;  /* 0x0000000bff007c0c */ /* 0x000fe2000bf05300 */
[----:B------:R-:W-:Y:S01]  /*e1c0*/  IMAD.WIDE.U32 R4, R7, UR6, R16 ;  /* 0x0000000607047c25 */ /* 0x000fe2000f8e0010 */
[----:B------:R-:W-:Y:S01]  /*e1d0*/  ULDC UR6, c[0x0][0x150] ;  /* 0x0000540000067ab9 */ /* 0x000fe20000000800 */
[----:B------:R-:W-:-:S02]  /*e1e0*/  PLOP3.LUT P2, PT, PT, PT, UP0, 0x80, 0x0 ;  /* 0x000000000000781c */ /* 0x000fc40003f4f008 */
[----:B------:R-:W-:Y:S01]  /*e1f0*/  IMAD R7, R7, UR7, R6 ;  /* 0x0000000707077c24 */ /* 0x000fe2000f8e0206 */
[----:B0-----:R-:W-:Y:S01]  /*e200*/  I2FP.F32.U32 R6, R13 ;  /* 0x0000000d00067245 */ /* 0x001fe20000201000 */
[----:B------:R-:W-:Y:S02]  /*e210*/  ULDC UR7, c[0x0][0x154] ;  /* 0x0000550000077ab9 */ /* 0x000fe40000000800 */
[----:B------:R-:W-:Y:S02]  /*e220*/  IMAD.IADD R5, R5, 0x1, R7 ;  /* 0x0000000105057824 */ /* 0x000fe400078e0207 */
[----:B------:R-:W-:Y:S01]  /*e230*/  FMUL R6, R6, UR6 ;  /* 0x0000000606067c20 */ /* 0x000fe20008400000 */
[----:B------:R-:W-:Y:S02]  /*e240*/  ULDC UR6, c[0x0][0x618] ;  /* 0x0001860000067ab9 */ /* 0x000fe40000000800 */
[--C-:B------:R-:W-:Y:S02]  /*e250*/  SHF.R.U64 R9, R4, UR6, R5.reuse ;  /* 0x0000000604097c19 */ /* 0x100fe40008001205 */
[----:B-1----:R-:W-:Y:S01]  /*e260*/  I2FP.F32.U32 R4, R12 ;  /* 0x0000000c00047245 */ /* 0x002fe20000201000 */
[----:B------:R-:W0:Y:S04]  /*e270*/  F2I.U32.TRUNC.NTZ R6, R6 ;  /* 0x0000000600067305 */ /* 0x000e28000020f000 */
[----:B------:R-:W-:Y:S01]  /*e280*/  FMUL R7, R4, UR7 ;  /* 0x0000000704077c20 */ /* 0x000fe20008400000 */
[----:B------:R-:W-:Y:S01]  /*e290*/  SHF.R.U32.HI R4, RZ, UR6, R5 ;  /* 0x00000006ff047c19 */ /* 0x000fe20008011605 */
[----:B------:R-:W-:-:S02]  /*e2a0*/  ULDC UR6, c[0x0][0x658] ;  /* 0x0001960000067ab9 */ /* 0x000fc40000000800 */
[----:B------:R1:W4:Y:S01]  /*e2b0*/  F2I.U32.TRUNC.NTZ R19, R7 ;  /* 0x0000000700137305 */ /* 0x000322000020f000 */
[--C-:B------:R-:W-:Y:S02]  /*e2c0*/  SHF.R.U64 R18, R9, UR8, R4.reuse ;  /* 0x0000000809127c19 */ /* 0x100fe40008001204 */
[----:B------:R-:W-:Y:S01]  /*e2d0*/  SHF.R.U32.HI R5, RZ, UR8, R4 ;  /* 0x00000008ff057c19 */ /* 0x000fe20008011604 */
[----:B0-----:R-:W-:-:S03]  /*e2e0*/  IMAD.MOV R4, RZ, RZ, -R6 ;  /* 0x000000ffff047224 */ /* 0x001fc600078e0a06 */
[--C-:B------:R-:W-:Y:S02]  /*e2f0*/  SHF.R.U64 R14, R18, UR6, R5.reuse ;  /* 0x00000006120e7c19 */ /* 0x100fe40008001205 */
[----:B------:R-:W-:Y:S01]  /*e300*/  SHF.R.U32.HI R6, RZ, UR6, R5 ;  /* 0x00000006ff067c19 */ /* 0x000fe20008011605 */
[----:B--2---:R-:W-:Y:S02]  /*e310*/  IMAD R21, R20, R4, R13 ;  /* 0x0000000414157224 */ /* 0x004fe400078e020d */
[----:B------:R-:W-:Y:S02]  /*e320*/  IMAD.MOV.U32 R4, RZ, RZ, R14 ;  /* 0x000000ffff047224 */ /* 0x000fe400078e000e */
[----:B------:R-:W-:Y:S01]  /*e330*/  IMAD.MOV.U32 R5, RZ, RZ, R6 ;  /* 0x000000ffff057224 */ /* 0x000fe200078e0006 */
[----:B-1--4-:R-:W-:Y:S06]  /*e340*/  @!P0 BRA `(.L_x_367) ;  /* 0x0000000000288947 */ /* 0x012fec0003800000 */
[----:B------:R-:W-:Y:S02]  /*e350*/  ULDC UR6, c[0x0][0x64c] ;  /* 0x0001930000067ab9 */ /* 0x000fe40000000800 */
[----:B------:R-:W-:-:S05]  /*e360*/  IADD3 R5, P0, R14, UR6, RZ ;  /* 0x000000060e057c10 */ /* 0x000fca000ff1e0ff */
[----:B------:R-:W-:-:S04]  /*e370*/  IMAD.X R13, RZ, RZ, R6, P0 ;  /* 0x000000ffff0d7224 */ /* 0x000fc800000e0606 */
[----:B------:R-:W-:-:S04]  /*e380*/  IMAD.WIDE.U32 R6, R13, UR10, RZ ;  /* 0x0000000a0d067c25 */ /* 0x000fc8000f8e00ff */
[----:B------:R-:W-:-:S04]  /*e390*/  IMAD.WIDE.U32 R6, P0, R5, UR11, R6 ;  /* 0x0000000b05067c25 */ /* 0x000fc8000f800006 */
[----:B------:R-:W-:-:S04]  /*e3a0*/  IMAD.WIDE.U32 R4, R5, UR10, RZ ;  /* 0x0000000a05047c25 */ /* 0x000fc8000f8e00ff */
[----:B------:R-:W-:Y:S01]  /*e3b0*/  IMAD.MOV.U32 R4, RZ, RZ, R7 ;  /* 0x000000ffff047224 */ /* 0x000fe200078e0007 */
[----:B------:R-:W-:Y:S01]  /*e3c0*/  IADD3 RZ, P1, R5, R6, RZ ;  /* 0x0000000605ff7210 */ /* 0x000fe20007f3e0ff */
[----:B------:R-:W-:-:S04]  /*e3d0*/  IMAD.X R5, RZ, RZ, RZ, P0 ;  /* 0x000000ffff057224 */ /* 0x000fc800000e06ff */
[----:B------:R-:W-:-:S08]  /*e3e0*/  IMAD.WIDE.U32.X R4, R13, UR11, R4, P1 ;  /* 0x0000000b0d047c25 */ /* 0x000fd000088e0404 */
.L_x_367:
[----:B------:R-:W-:Y:S01]  /*e3f0*/  ULDC UR6, c[0x0][0x648] ;  /* 0x0001920000067ab9 */ /* 0x000fe20000000800 */
[----:B------:R-:W-:Y:S01]  /*e400*/  LOP3.LUT R18, R18, UR19, RZ, 0xc0, !PT ;  /* 0x0000001312127c12 */ /* 0x000fe2000f8ec0ff */
[----:B------:R-:W-:Y:S01]  /*e410*/  IMAD.MOV R19, RZ, RZ, -R19 ;  /* 0x000000ffff137224 */ /* 0x000fe200078e0a13 */
[----:B------:R-:W-:Y:S01]  /*e420*/  SHF.R.U64 R5, R4, UR6, R5 ;  /* 0x0000000604057c19 */ /* 0x000fe20008001205 */
[----:B------:R-:W-:Y:S01]  /*e430*/  ULDC UR6, c[0x0][0x638] ;  /* 0x00018e0000067ab9 */ /* 0x000fe20000000800 */
[----:B------:R-:W-:Y:S01]  /*e440*/  UISETP.NE.AND UP0, UPT, UR39, URZ, UPT ;  /* 0x0000003f2700728c */ /* 0x000fe2000bf05270 */
[----:B------:R-:W-:Y:S01]  /*e450*/  LOP3.LUT R9, R9, UR4, RZ, 0xc0, !PT ;  /* 0x0000000409097c12 */ /* 0x000fe2000f8ec0ff */
[----:B---3--:R-:W-:Y:S01]  /*e460*/  @P2 IMAD R21, R15, R19, R12 ;  /* 0x000000130f152224 */ /* 0x008fe200078e020c */
[----:B------:R-:W-:Y:S01]  /*e470*/  ULDC UR7, c[0x0][0x610] ;  /* 0x0001840000077ab9 */ /* 0x000fe20000000800 */
[----:B------:R-:W-:Y:S02]  /*e480*/  IMAD.MOV R7, RZ, RZ, -R5 ;  /* 0x000000ffff077224 */ /* 0x000fe400078e0a05 */
[----:B------:R-:W-:Y:S01]  /*e490*/  IMAD R4, R5, UR5, R18 ;  /* 0x0000000505047c24 */ /* 0x000fe2000f8e0212 */
[----:B------:R-:W-:Y:S01]  /*e4a0*/  PLOP3.LUT P0, PT, PT, PT, UP0, 0x40, 0x0 ;  /* 0x000000000000781c */ /* 0x000fe20003f0e808 */
[----:B------:R-:W-:Y:S01]  /*e4b0*/  IMAD R14, R7, UR6, R14 ;  /* 0x00000006070e7c24 */ /* 0x000fe2000f8e020e */
[----:B------:R-:W-:Y:S01]  /*e4c0*/  ULDC UR6, c[0x0][0x600] ;  /* 0x0001800000067ab9 */ /* 0x000fe20000000800 */
[----:B------:R-:W-:Y:S01]  /*e4d0*/  IMAD R4, R4, UR7, R21 ;  /* 0x0000000704047c24 */ /* 0x000fe2000f8e0215 */
[----:B------:R-:W-:Y:S01]  /*e4e0*/  PLOP3.LUT P1, PT, PT, PT, UP0, 0x40, 0x0 ;  /* 0x000000000000781c */ /* 0x000fe20003f2e808 */
[----:B------:R-:W-:-:S02]  /*e4f0*/  IMAD R7, R14, UR6, R9 ;  /* 0x000000060e077c24 */ /* 0x000fc4000f8e0209 */
[----:B------:R-:W-:-:S03]  /*e500*/  IMAD.MOV.U32 R5, RZ, RZ, 0x1 ;  /* 0x00000001ff057424 */ /* 0x000fc600078e00ff */
[----:B------:R-:W-:Y:S02]  /*e510*/  SEL R6, R7, R4, P0 ;  /* 0x0000000407067207 */ /* 0x000fe40000000000 */
[----:B------:R-:W-:-:S07]  /*e520*/  SEL R4, R4, R7, P1 ;  /* 0x0000000704047207 */ /* 0x000fce0000800000 */
.L_x_365:
[----:B------:R-:W-:Y:S05]  /*e530*/  BSYNC B1 ;  /* 0x0000000000017941 */ /* 0x000fea0003800000 */
.L_x_364:
[----:B------:R-:W-:-:S13]  /*e540*/  LOP3.LUT P0, RZ, R5, 0xff, RZ, 0xc0, !PT ;  /* 0x000000ff05ff7812 */ /* 0x000fda000780c0ff */
[----:B------:R-:W-:Y:S05]  /*e550*/  @P0 BRA `(.L_x_368) ;  /* 0xfffffff400200947 */ /* 0x000fea000383ffff */
[----:B------:R-:W-:Y:S05]  /*e560*/  BSYNC B0 ;  /* 0x0000000000007941 */ /* 0x000fea0003800000 */
.L_x_357:
[----:B------:R-:W-:-:S03]  /*e570*/  UMOV UR6, 0xffffffff ;  /* 0xffffffff00067882 */ /* 0x000fc60000000000 */
[----:B------:R-:W-:Y:S05]  /*e580*/  BRA.DIV UR6, `(.L_x_369) ;  /* 0x0000000606ac7947 */ /* 0x000fea000b800000 */
[----:B------:R-:W-:-:S13]  /*e590*/  ELECT P6, URZ, PT ;  /* 0x00000000003f782f */ /* 0x000fda00038c0000 */
.L_x_387:
[----:B------:R-:W-:Y:S04]  /*e5a0*/  BSSY B0, `(.L_x_370) ;  /* 0x0000050000007945 */ /* 0x000fe80003800000 */
[----:B------:R-:W-:Y:S05]  /*e5b0*/  @!P6 BRA `(.L_x_371) ;  /* 0x000000040038e947 */ /* 0x000fea0003800000 */
[----:B------:R-:W-:-:S04]  /*e5c0*/  ULOP3.LUT UR6, UR38, 0x2, URZ, 0xfc, !UPT ;  /* 0x0000000226067892 */ /* 0x000fc8000f8efc3f */
[----:B------:R-:W-:-:S06]  /*e5d0*/  UISETP.NE.AND UP0, UPT, UR6, 0x3, UPT ;  /* 0x000000030600788c */ /* 0x000fcc000bf05270 */
[----:B------:R-:W-:-:S13]  /*e5e0*/  PLOP3.LUT P0, PT, PT, PT, UP0, 0x80, 0x0 ;  /* 0x000000000000781c */ /* 0x000fda0003f0f008 */
[----:B------:R-:W-:Y:S05]  /*e5f0*/  @!P0 BRA `(.L_x_372) ;  /* 0x0000000000048947 */ /* 0x000fea0003800000 */
[----:B------:R-:W-:Y:S01]  /*e600*/  BPT.TRAP 0x1 ;  /* 0x000000040000795c */ /* 0x000fe20000300000 */
.L_x_372:
[----:B------:R-:W0:Y:S01]  /*e610*/  S2R R5, SR_CgaCtaId ;  /* 0x0000000000057919 */ /* 0x000e220000008800 */
[----:B------:R-:W-:Y:S02]  /*e620*/  MOV R2, 0x400 ;  /* 0x0000040000027802 */ /* 0x000fe40000000f00 */
[----:B------:R-:W-:Y:S02]  /*e630*/  SHF.L.U32 R4, R3, 0x1f, RZ ;  /* 0x0000001f03047819 */ /* 0x000fe400000006ff */
[----:B0-----:R-:W-:-:S05]  /*e640*/  LEA R5, R5, R2, 0x18 ;  /* 0x0000000205057211 */ /* 0x001fca00078ec0ff */
[----:B------:R-:W-:-:S04]  /*e650*/  VIADD R5, R5, 0x40 ;  /* 0x0000004005057836 */ /* 0x000fc80000000000 */
[C---:B------:R-:W-:Y:S02]  /*e660*/  IMAD R7, R0.reuse, 0x8, R5 ;  /* 0x0000000800077824 */ /* 0x040fe400078e0205 */
[----:B------:R-:W-:Y:S02]  /*e670*/  VIADD R0, R0, 0x1 ;  /* 0x0000000100007836 */ /* 0x000fe40000000000 */
[----:B------:R-:W0:Y:S03]  /*e680*/  SYNCS.PHASECHK.TRANS64.TRYWAIT P0, [R7+URZ], R4 ;  /* 0x00000004070075a7 */ /* 0x000e26000800017f */
[----:B------:R-:W-:-:S04]  /*e690*/  ISETP.NE.AND P1, PT, R0, 0x8, PT ;  /* 0x000000080000780c */ /* 0x000fc80003f25270 */
[----:B------:R-:W-:Y:S02]  /*e6a0*/  SEL R2, RZ, 0x1, P1 ;  /* 0x00000001ff027807 */ /* 0x000fe40000800000 */
[----:B------:R-:W-:Y:S02]  /*e6b0*/  SEL R0, R0, RZ, P1 ;  /* 0x000000ff00007207 */ /* 0x000fe40000800000 */
[----:B------:R-:W-:-:S03]  /*e6c0*/  LOP3.LUT R9, R3, R2, RZ, 0x3c, !PT ;  /* 0x0000000203097212 */ /* 0x000fc600078e3cff */
[----:B------:R-:W-:Y:S01]  /*e6d0*/  IMAD R6, R0, 0x8, R5 ;  /* 0x0000000800067824 */ /* 0x000fe200078e0205 */
[----:B------:R-:W-:Y:S01]  /*e6e0*/  SHF.L.U32 R3, R9, 0x1f, RZ ;  /* 0x0000001f09037819 */ /* 0x000fe200000006ff */
[----:B0-----:R-:W-:Y:S06]  /*e6f0*/  @!P0 BRA `(.L_x_373) ;  /* 0x0000000400708947 */ /* 0x001fec0003800000 */
.L_x_388:
[----:B------:R-:W1:Y:S01]  /*e700*/  SYNCS.PHASECHK.TRANS64.TRYWAIT P0, [R6+URZ], R3 ;  /* 0x00000003060075a7 */ /* 0x000e62000800017f */
[----:B------:R-:W-:-:S05]  /*e710*/  VIADD R0, R0, 0x1 ;  /* 0x0000000100007836 */ /* 0x000fca0000000000 */
[----:B------:R-:W-:-:S04]  /*e720*/  ISETP.NE.AND P1, PT, R0, 0x8, PT ;  /* 0x000000080000780c */ /* 0x000fc80003f25270 */
[----:B------:R-:W-:Y:S02]  /*e730*/  SEL R2, RZ, 0x1, P1 ;  /* 0x00000001ff027807 */ /* 0x000fe40000800000 */
[----:B------:R-:W-:Y:S02]  /*e740*/  SEL R0, R0, RZ, P1 ;  /* 0x000000ff00007207 */ /* 0x000fe40000800000 */
[----:B------:R-:W-:-:S03]  /*e750*/  LOP3.LUT R9, R9, R2, RZ, 0x3c, !PT ;  /* 0x0000000209097212 */ /* 0x000fc600078e3cff */
[----:B0-----:R-:W-:Y:S01]  /*e760*/  IMAD R7, R0, 0x8, R5 ;  /* 0x0000000800077824 */ /* 0x001fe200078e0205 */
[----:B------:R-:W-:Y:S01]  /*e770*/  SHF.L.U32 R4, R9, 0x1f, RZ ;  /* 0x0000001f09047819 */ /* 0x000fe200000006ff */
[----:B-1----:R-:W-:Y:S06]  /*e780*/  @!P0 BRA `(.L_x_374) ;  /* 0x0000000400608947 */ /* 0x002fec0003800000 */
.L_x_389:
        /* <DEDUP_REMOVED lines=9> */
.L_x_390:
        /* <DEDUP_REMOVED lines=9> */
.L_x_391:
        /* <DEDUP_REMOVED lines=9> */
.L_x_392:
        /* <DEDUP_REMOVED lines=9> */
.L_x_393:
[----:B------:R-:W1:Y:S01]  /*e9d0*/  SYNCS.PHASECHK.TRANS64.TRYWAIT P0, [R7+URZ], R4 ;  /* 0x00000004070075a7 */ /* 0x000e62000800017f */
[----:B------:R-:W-:-:S05]  /*e9e0*/  VIADD R0, R0, 0x1 ;  /* 0x0000000100007836 */ /* 0x000fca0000000000 */
[----:B------:R-:W-:-:S04]  /*e9f0*/  ISETP.NE.AND P1, PT, R0, 0x8, PT ;  /* 0x000000080000780c */ /* 0x000fc80003f25270 */
[----:B------:R-:W-:Y:S02]  /*ea00*/  SEL R2, RZ, 0x1, P1 ;  /* 0x00000001ff027807 */ /* 0x000fe40000800000 */
[----:B------:R-:W-:Y:S02]  /*ea10*/  SEL R0, R0, RZ, P1 ;  /* 0x000000ff00007207 */ /* 0x000fe40000800000 */
[----:B------:R-:W-:Y:S01]  /*ea20*/  LOP3.LUT R2, R9, R2, RZ, 0x3c, !PT ;  /* 0x0000000209027212 */ /* 0x000fe200078e3cff */
[----:B-1----:R-:W-:Y:S06]  /*ea30*/  @!P0 BRA `(.L_x_379) ;  /* 0x0000000400188947 */ /* 0x002fec0003800000 */
.L_x_394:
[----:B------:R-:W-:Y:S01]  /*ea40*/  IMAD R5, R0, 0x8, R5 ;  /* 0x0000000800057824 */ /* 0x000fe200078e0205 */
[----:B------:R-:W-:-:S07]  /*ea50*/  SHF.L.U32 R0, R2, 0x1f, RZ ;  /* 0x0000001f02007819 */ /* 0x000fce00000006ff */
.L_x_380:
[----:B--2---:R2:W3:Y:S02]  /*ea60*/  SYNCS.PHASECHK.TRANS64.TRYWAIT P0, [R5+URZ], R0 ;  /* 0x00000000050075a7 */ /* 0x0044e4000800017f */
[----:B---3--:R-:W-:Y:S05]  /*ea70*/  @!P0 NANOSLEEP.SYNCS 0x989680 ;  /* 0x009896800000895d */ /* 0x008fea0003900000 */
[----:B------:R-:W3:Y:S02]  /*ea80*/  @!P0 SYNCS.PHASECHK.TRANS64 P0, [R5+URZ], R0 ;  /* 0x00000000050085a7 */ /* 0x000ee4000800007f */
[----:B---3--:R-:W-:Y:S05]  /*ea90*/  @!P0 BRA `(.L_x_380) ;  /* 0xfffffffc00f08947 */ /* 0x008fea000383ffff */
.L_x_371:
[----:B------:R-:W-:Y:S05]  /*eaa0*/  BSYNC B0 ;  /* 0x0000000000007941 */ /* 0x000fea0003800000 */
.L_x_370:
[----:B------:R-:W-:Y:S05]  /*eab0*/  EXIT ;  /* 0x000000000000794d */ /* 0x000fea0003800000 */
.L_x_22:
[----:B---3--:R3:W4:Y:S02]  /*eac0*/  SYNCS.PHASECHK.TRANS64.TRYWAIT P1, [R3+URZ], R0 ;  /* 0x00000000030075a7 */ /* 0x008724000802017f */
[----:B----4-:R-:W-:Y:S05]  /*ead0*/  @!P1 NANOSLEEP.SYNCS 0x989680 ;  /* 0x009896800000995d */ /* 0x010fea0003900000 */
[----:B------:R-:W4:Y:S02]  /*eae0*/  @!P1 SYNCS.PHASECHK.TRANS64 P1, [R3+URZ], R0 ;  /* 0x00000000030095a7 */ /* 0x000f24000802007f */
[----:B----4-:R-:W-:Y:S05]  /*eaf0*/  @!P1 BRA `(.L_x_22) ;  /* 0xfffffffc00f09947 */ /* 0x010fea000383ffff */
[----:B------:R-:W-:Y:S05]  /*eb00*/  BRA `(.L_x_21) ;  /* 0xffffff2c00047947 */ /* 0x000fea000383ffff */
.L_x_27:
[----:B-1----:R-:W-:-:S04]  /*eb10*/  IMAD.U32 R5, RZ, RZ, UR4 ;  /* 0x00000004ff057e24 */ /* 0x002fc8000f8e00ff */
[----:B------:R1:W2:Y:S03]  /*eb20*/  SYNCS.PHASECHK.TRANS64.TRYWAIT P1, [R5+URZ], R4 ;  /* 0x00000004050075a7 */ /* 0x0002a6000802017f */
[----:B--2---:R-:W-:Y:S05]  /*eb30*/  @!P1 NANOSLEEP.SYNCS 0x989680 ;  /* 0x009896800000995d */ /* 0x004fea0003900000 */
[----:B------:R-:W2:Y:S02]  /*eb40*/  @!P1 SYNCS.PHASECHK.TRANS64 P1, [R5+URZ], R4 ;  /* 0x00000004050095a7 */ /* 0x000ea4000802007f */
[----:B--2---:R-:W-:Y:S05]  /*eb50*/  @!P1 BRA `(.L_x_27) ;  /* 0xfffffffc00ec9947 */ /* 0x004fea000383ffff */
[----:B------:R-:W-:Y:S05]  /*eb60*/  BRA `(.L_x_26) ;  /* 0xffffff3400547947 */ /* 0x000fea000383ffff */
.L_x_358:
[----:B------:R-:W-:Y:S01]  /*eb70*/  BSSY B1, `(.L_x_381) ;  /* 0x0000006000017945 */ /* 0x000fe20003800000 */
[----:B------:R-:W-:-:S07]  /*eb80*/  IMAD.MOV.U32 R15, RZ, RZ, -0x1 ;  /* 0xffffffffff0f7424 */ /* 0x000fce00078e00ff */
[----:B------:R-:W-:Y:S05]  /*eb90*/  WARPSYNC.COLLECTIVE R15, `(.L_x_382) ;  /* 0x000000000f0c7348 */ /* 0x000fea0003c00000 */
[----:B------:R-:W-:Y:S02]  /*eba0*/  ELECT P6, UR62, PT ;  /* 0x00000000003e782f */ /* 0x000fe400038c0000 */
[----:B------:R-:W-:Y:S01]  /*ebb0*/  MOV R14, UR62 ;  /* 0x0000003e000e7c02 */ /* 0x000fe20008000f00 */
[----:B------:R-:W-:Y:S10]  /*ebc0*/  ENDCOLLECTIVE ;  /* 0x000000000000791b */ /* 0x000ff40003800000 */
.L_x_382:
[----:B------:R-:W-:Y:S05]  /*ebd0*/  BSYNC B1 ;  /* 0x0000000000017941 */ /* 0x000fea0003800000 */
.L_x_381:
[----:B------:R-:W-:Y:S05]  /*ebe0*/  BRA `(.L_x_383) ;  /* 0xffffffec00887947 */ /* 0x000fea000383ffff */
.L_x_361:
[----:B0-----:R0:W1:Y:S02]  /*ebf0*/  SYNCS.PHASECHK.TRANS64.TRYWAIT P0, [R14+URZ+0x40], R5 ;  /* 0x000040050e0075a7 */ /* 0x001064000800017f */
[----:B-1----:R-:W-:Y:S05]  /*ec00*/  @!P0 NANOSLEEP.SYNCS 0x989680 ;  /* 0x009896800000895d */ /* 0x002fea0003900000 */
[----:B------:R-:W1:Y:S02]  /*ec10*/  @!P0 SYNCS.PHASECHK.TRANS64 P0, [R14+URZ+0x40], R5 ;  /* 0x000040050e0085a7 */ /* 0x000e64000800007f */
[----:B-1----:R-:W-:Y:S05]  /*ec20*/  @!P0 BRA `(.L_x_361) ;  /* 0xfffffffc00f08947 */ /* 0x002fea000383ffff */
[----:B------:R-:W-:Y:S05]  /*ec30*/  BRA `(.L_x_384) ;  /* 0xffffffec00c47947 */ /* 0x000fea000383ffff */
.L_x_369:
[----:B------:R-:W-:Y:S01]  /*ec40*/  BSSY B0, `(.L_x_385) ;  /* 0x0000006000007945 */ /* 0x000fe20003800000 */
[----:B------:R-:W-:-:S07]  /*ec50*/  IMAD.MOV.U32 R15, RZ, RZ, -0x1 ;  /* 0xffffffffff0f7424 */ /* 0x000fce00078e00ff */
[----:B------:R-:W-:Y:S05]  /*ec60*/  WARPSYNC.COLLECTIVE R15, `(.L_x_386) ;  /* 0x000000000f0c7348 */ /* 0x000fea0003c00000 */
[----:B------:R-:W-:Y:S02]  /*ec70*/  ELECT P6, UR62, PT ;  /* 0x00000000003e782f */ /* 0x000fe400038c0000 */
[----:B------:R-:W-:Y:S01]  /*ec80*/  MOV R14, UR62 ;  /* 0x0000003e000e7c02 */ /* 0x000fe20008000f00 */
[----:B------:R-:W-:Y:S10]  /*ec90*/  ENDCOLLECTIVE ;  /* 0x000000000000791b */ /* 0x000ff40003800000 */
.L_x_386:
[----:B------:R-:W-:Y:S05]  /*eca0*/  BSYNC B0 ;  /* 0x0000000000007941 */ /* 0x000fea0003800000 */
.L_x_385:
[----:B------:R-:W-:Y:S05]  /*ecb0*/  BRA `(.L_x_387) ;  /* 0xfffffff800387947 */ /* 0x000fea000383ffff */
.L_x_373:
[----:B0-----:R0:W1:Y:S02]  /*ecc0*/  SYNCS.PHASECHK.TRANS64.TRYWAIT P0, [R7+URZ], R4 ;  /* 0x00000004070075a7 */ /* 0x001064000800017f */
[----:B-1----:R-:W-:Y:S05]  /*ecd0*/  @!P0 NANOSLEEP.SYNCS 0x989680 ;  /* 0x009896800000895d */ /* 0x002fea0003900000 */
[----:B------:R-:W1:Y:S02]  /*ece0*/  @!P0 SYNCS.PHASECHK.TRANS64 P0, [R7+URZ], R4 ;  /* 0x00000004070085a7 */ /* 0x000e64000800007f */
[----:B-1----:R-:W-:Y:S05]  /*ecf0*/  @!P0 BRA `(.L_x_373) ;  /* 0xfffffffc00f08947 */ /* 0x002fea000383ffff */
[----:B------:R-:W-:Y:S05]  /*ed00*/  BRA `(.L_x_388) ;  /* 0xfffffff8007c7947 */ /* 0x000fea000383ffff */
.L_x_374:
[----:B0-----:R0:W1:Y:S02]  /*ed10*/  SYNCS.PHASECHK.TRANS64.TRYWAIT P0, [R6+URZ], R3 ;  /* 0x00000003060075a7 */ /* 0x001064000800017f */
[----:B-1----:R-:W-:Y:S05]  /*ed20*/  @!P0 NANOSLEEP.SYNCS 0x989680 ;  /* 0x009896800000895d */ /* 0x002fea0003900000 */
[----:B------:R-:W1:Y:S02]  /*ed30*/  @!P0 SYNCS.PHASECHK.TRANS64 P0, [R6+URZ], R3 ;  /* 0x00000003060085a7 */ /* 0x000e64000800007f */
[----:B-1----:R-:W-:Y:S05]  /*ed40*/  @!P0 BRA `(.L_x_374) ;  /* 0xfffffffc00f08947 */ /* 0x002fea000383ffff */
[----:B------:R-:W-:Y:S05]  /*ed50*/  BRA `(.L_x_389) ;  /* 0xfffffff8008c7947 */ /* 0x000fea000383ffff */
.L_x_375:
[----:B0-----:R0:W1:Y:S02]  /*ed60*/  SYNCS.PHASECHK.TRANS64.TRYWAIT P0, [R7+URZ], R4 ;  /* 0x00000004070075a7 */ /* 0x001064000800017f */
[----:B-1----:R-:W-:Y:S05]  /*ed70*/  @!P0 NANOSLEEP.SYNCS 0x989680 ;  /* 0x009896800000895d */ /* 0x002fea0003900000 */
[----:B------:R-:W1:Y:S02]  /*ed80*/  @!P0 SYNCS.PHASECHK.TRANS64 P0, [R7+URZ], R4 ;  /* 0x00000004070085a7 */ /* 0x000e64000800007f */
[----:B-1----:R-:W-:Y:S05]  /*ed90*/  @!P0 BRA `(.L_x_375) ;  /* 0xfffffffc00f08947 */ /* 0x002fea000383ffff */
[----:B------:R-:W-:Y:S05]  /*eda0*/  BRA `(.L_x_390) ;  /* 0xfffffff8009c7947 */ /* 0x000fea000383ffff */
.L_x_376:
[----:B0-----:R0:W1:Y:S02]  /*edb0*/  SYNCS.PHASECHK.TRANS64.TRYWAIT P0, [R6+URZ], R3 ;  /* 0x00000003060075a7 */ /* 0x001064000800017f */
[----:B-1----:R-:W-:Y:S05]  /*edc0*/  @!P0 NANOSLEEP.SYNCS 0x989680 ;  /* 0x009896800000895d */ /* 0x002fea0003900000 */
[----:B------:R-:W1:Y:S02]  /*edd0*/  @!P0 SYNCS.PHASECHK.TRANS64 P0, [R6+URZ], R3 ;  /* 0x00000003060085a7 */ /* 0x000e64000800007f */
[----:B-1----:R-:W-:Y:S05]  /*ede0*/  @!P0 BRA `(.L_x_376) ;  /* 0xfffffffc00f08947 */ /* 0x002fea000383ffff */
[----:B------:R-:W-:Y:S05]  /*edf0*/  BRA `(.L_x_391) ;  /* 0xfffffff800ac7947 */ /* 0x000fea000383ffff */
.L_x_377:
[----:B0-----:R0:W1:Y:S02]  /*ee00*/  SYNCS.PHASECHK.TRANS64.TRYWAIT P0, [R7+URZ], R4 ;  /* 0x00000004070075a7 */ /* 0x001064000800017f */
[----:B-1----:R-:W-:Y:S05]  /*ee10*/  @!P0 NANOSLEEP.SYNCS 0x989680 ;  /* 0x009896800000895d */ /* 0x002fea0003900000 */
[----:B------:R-:W1:Y:S02]  /*ee20*/  @!P0 SYNCS.PHASECHK.TRANS64 P0, [R7+URZ], R4 ;  /* 0x00000004070085a7 */ /* 0x000e64000800007f */
[----:B-1----:R-:W-:Y:S05]  /*ee30*/  @!P0 BRA `(.L_x_377) ;  /* 0xfffffffc00f08947 */ /* 0x002fea000383ffff */
[----:B------:R-:W-:Y:S05]  /*ee40*/  BRA `(.L_x_392) ;  /* 0xfffffff800bc7947 */ /* 0x000fea000383ffff */
.L_x_378:
[----:B0-----:R0:W1:Y:S02]  /*ee50*/  SYNCS.PHASECHK.TRANS64.TRYWAIT P0, [R6+URZ], R3 ;  /* 0x00000003060075a7 */ /* 0x001064000800017f */
[----:B-1----:R-:W-:Y:S05]  /*ee60*/  @!P0 NANOSLEEP.SYNCS 0x989680 ;  /* 0x009896800000895d */ /* 0x002fea0003900000 */
[----:B------:R-:W1:Y:S02]  /*ee70*/  @!P0 SYNCS.PHASECHK.TRANS64 P0, [R6+URZ], R3 ;  /* 0x00000003060085a7 */ /* 0x000e64000800007f */
[----:B-1----:R-:W-:Y:S05]  /*ee80*/  @!P0 BRA `(.L_x_378) ;  /* 0xfffffffc00f08947 */ /* 0x002fea000383ffff */
[----:B------:R-:W-:Y:S05]  /*ee90*/  BRA `(.L_x_393) ;  /* 0xfffffff800cc7947 */ /* 0x000fea000383ffff */
.L_x_379:
[----:B-1----:R1:W2:Y:S02]  /*eea0*/  SYNCS.PHASECHK.TRANS64.TRYWAIT P0, [R7+URZ], R4 ;  /* 0x00000004070075a7 */ /* 0x0022a4000800017f */
[----:B--2---:R-:W-:Y:S05]  /*eeb0*/  @!P0 NANOSLEEP.SYNCS 0x989680 ;  /* 0x009896800000895d */ /* 0x004fea0003900000 */
[----:B------:R-:W2:Y:S02]  /*eec0*/  @!P0 SYNCS.PHASECHK.TRANS64 P0, [R7+URZ], R4 ;  /* 0x00000004070085a7 */ /* 0x000ea4000800007f */
[----:B--2---:R-:W-:Y:S05]  /*eed0*/  @!P0 BRA `(.L_x_379) ;  /* 0xfffffffc00f08947 */ /* 0x004fea000383ffff */
[----:B------:R-:W-:Y:S05]  /*eee0*/  BRA `(.L_x_394) ;  /* 0xfffffff800d47947 */ /* 0x000fea000383ffff */
.L_x_395:
[----:B------:R-:W-:-:S00]  /*eef0*/  BRA `(.L_x_395) ;  /* 0xfffffffc00fc7947 */ /* 0x000fc0000383ffff */
[----:B------:R-:W-:-:S00]  /*ef00*/  NOP ;  /* 0x0000000000007918 */ /* 0x000fc00000000000 */
[----:B------:R-:W-:-:S00]  /*ef10*/  NOP ;  /* 0x0000000000007918 */ /* 0x000fc00000000000 */
[----:B------:R-:W-:-:S00]  /*ef20*/  NOP ;  /* 0x0000000000007918 */ /* 0x000fc00000000000 */
[----:B------:R-:W-:-:S00]  /*ef30*/  NOP ;  /* 0x0000000000007918 */ /* 0x000fc00000000000 */
[----:B------:R-:W-:-:S00]  /*ef40*/  NOP ;  /* 0x0000000000007918 */ /* 0x000fc00000000000 */
[----:B------:R-:W-:-:S00]  /*ef50*/  NOP ;  /* 0x0000000000007918 */ /* 0x000fc00000000000 */
[----:B------:R-:W-:-:S00]  /*ef60*/  NOP ;  /* 0x0000000000007918 */ /* 0x000fc00000000000 */
[----:B------:R-:W-:-:S00]  /*ef70*/  NOP ;  /* 0x0000000000007918 */ /* 0x000fc00000000000 */
.L_x_396:


//--------------------- .nv.global.init           --------------------------
	.section	.nv.global.init,"aw",@progbits
.nv.global.init:
	.type		$str$22,@object
	.size		$str$22,($str$23 - $str$22)
$str$22:
        /*0000*/ 	.byte	0x6b, 0x5f, 0x74, 0x69, 0x6c, 0x65, 0x5f, 0x63, 0x6f, 0x75, 0x6e, 0x74, 0x20, 0x3e, 0x3d, 0x20
        /*0010*/ 	.byte	0x31, 0x00
	.type		$str$23,@object
	.size		$str$23,(__unnamed_1 - $str$23)
$str$23:
        /*0012*/ 	.byte	0x2f, 0x74, 0x6d, 0x70, 0x2f, 0x63, 0x75, 0x74, 0x6c, 0x61, 0x73, 0x73, 0x5f, 0x73, 0x77, 0x65
        /*0022*/ 	.byte	0x65, 0x70, 0x5f, 0x73, 0x72, 0x63, 0x2f, 0x69, 0x6e, 0x63, 0x6c, 0x75, 0x64, 0x65, 0x2f, 0x63
        /*0032*/ 	.byte	0x75, 0x74, 0x6c, 0x61, 0x73, 0x73, 0x2f, 0x67, 0x65, 0x6d, 0x6d, 0x2f, 0x63, 0x6f, 0x6c, 0x6c
        /*0042*/ 	.byte	0x65, 0x63, 0x74, 0x69, 0x76, 0x65, 0x2f, 0x73, 0x6d, 0x39, 0x30, 0x5f, 0x6d, 0x6d, 0x61, 0x5f
        /*0052*/ 	.byte	0x74, 0x6d, 0x61, 0x5f, 0x67, 0x6d, 0x6d, 0x61, 0x5f, 0x73, 0x73, 0x5f, 0x77, 0x61, 0x72, 0x70
        /*0062*/ 	.byte	0x73, 0x70, 0x65, 0x63, 0x69, 0x61, 0x6c, 0x69, 0x7a, 0x65, 0x64, 0x2e, 0x68, 0x70, 0x70, 0x00
	.type		__unnamed_1,@object
	.size		__unnamed_1,(.L_0 - __unnamed_1)
__unnamed_1:
        /*0072*/ 	.byte	0x76, 0x6f, 0x69, 0x64, 0x20, 0x63, 0x75, 0x74, 0x6c, 0x61, 0x73, 0x73, 0x3a, 0x3a, 0x67, 0x65
        /* <DEDUP_REMOVED lines=180> */
        /*0bc2*/ 	.byte	0x74, 0x69, 0x74, 0x79, 0x5d, 0x00
.L_0:


//--------------------- .nv.shared._ZN7cutlass13device_kernelINS_4gemm6kernel13GemmUniversalIN4cute5tupleIJiiiiEEENS1_10collective13CollectiveMmaINS1_34MainloopSm90TmaGmmaWarpSpecializedILi8ENS5_IJNS4_1CILi2EEENSA_ILi1EEESC_EEENS1_35KernelTmaWarpSpecializedCooperativeEEENS5_IJNSA_ILi256EEENSA_ILi160EEENSA_ILi32EEEEEENS_6half_tENS5_IJlSC_lEEESK_SL_NS4_8TiledMMAINS4_8MMA_AtomIJNS4_4SM904GMMA25MMA_64x32x16_F32F16F16_SSILNSP_5MajorE0ELSR_0ELNSP_7ScaleInE1ELSS_1EEEEEENS4_6LayoutISD_NS5_IJSC_NSA_ILi0EEESW_EEEEENS5_IJNS4_10UnderscoreESZ_SZ_EEEEENS4_13SM90_TMA_LOADENS4_14ComposedLayoutINS4_7SwizzleILi2ELi4ELi3EEENS4_18smem_ptr_flag_bitsILi16EEENSV_INS5_IJNSA_ILi8EEESI_EEENS5_IJSI_SC_EEEEEEEvNS4_8identityENS4_23SM90_TMA_LOAD_MULTICASTES1C_vS1D_EENS_8epilogue10collective6detail29Sm90TmaWarpSpecializedAdapterINS1H_15DefaultEpilogueISK_SL_SL_NS1G_6thread17LinearCombinationISK_Li1EffLNS1L_9ScaleType4KindE0ELNS_15FloatRoundStyleE2ESK_EENS1_15EpilogueDefaultEEEEEvvEEEEvNT_6ParamsE --------------------------
	.section	.nv.shared._ZN7cutlass13device_kernelINS_4gemm6kernel13GemmUniversalIN4cute5tupleIJiiiiEEENS1_10collective13CollectiveMmaINS1_34MainloopSm90TmaGmmaWarpSpecializedILi8ENS5_IJNS4_1CILi2EEENSA_ILi1EEESC_EEENS1_35KernelTmaWarpSpecializedCooperativeEEENS5_IJNSA_ILi256EEENSA_ILi160EEENSA_ILi32EEEEEENS_6half_tENS5_IJlSC_lEEESK_SL_NS4_8TiledMMAINS4_8MMA_AtomIJNS4_4SM904GMMA25MMA_64x32x16_F32F16F16_SSILNSP_5MajorE0ELSR_0ELNSP_7ScaleInE1ELSS_1EEEEEENS4_6LayoutISD_NS5_IJSC_NSA_ILi0EEESW_EEEEENS5_IJNS4_10UnderscoreESZ_SZ_EEEEENS4_13SM90_TMA_LOADENS4_14ComposedLayoutINS4_7SwizzleILi2ELi4ELi3EEENS4_18smem_ptr_flag_bitsILi16EEENSV_INS5_IJNSA_ILi8EEESI_EEENS5_IJSI_SC_EEEEEEEvNS4_8identityENS4_23SM90_TMA_LOAD_MULTICASTES1C_vS1D_EENS_8epilogue10collective6detail29Sm90TmaWarpSpecializedAdapterINS1H_15DefaultEpilogueISK_SL_SL_NS1G_6thread17LinearCombinationISK_Li1EffLNS1L_9ScaleType4KindE0ELNS_15FloatRoundStyleE2ESK_EENS1_15EpilogueDefaultEEEEEvvEEEEvNT_6ParamsE,"aw",@nobits
	.sectionflags	@""
	.align	16
	.zero		1024


//--------------------- .nv.shared.reserved.0     --------------------------
	.section	.nv.shared.reserved.0,"aw",@nobits
	.weak		__nv_reservedSMEM_offset_0_alias
	.size		__nv_reservedSMEM_offset_0_alias, 0, 0
	.other		__nv_reservedSMEM_offset_0_alias,@"STO_CUDA_RESERVED_SHARED STV_DEFAULT"
__nv_reservedSMEM_offset_0_alias:
	.zero		0


//--------------------- .nv.global                --------------------------
	.section	.nv.global,"aw",@nobits
.nv.global:
	.type		_ZN40_INTERNAL_5f20eeb6_4_k_cu_2e81fd3f_145424cute1_E,@object
	.size		_ZN40_INTERNAL_5f20eeb6_4_k_cu_2e81fd3f_145424cute1_E,(_ZN40_INTERNAL_5f20eeb6_4_k_cu_2e81fd3f_145424cuda3std3__45__cpo6cbeginE - _ZN40_INTERNAL_5f20eeb6_4_k_cu_2e81fd3f_145424cute1_E)
_ZN40_INTERNAL_5f20eeb6_4_k_cu_2e81fd3f_145424cute1_E:
	.zero		1
	.type		_ZN40_INTERNAL_5f20eeb6_4_k_cu_2e81fd3f_145424cuda3std3__45__cpo6cbeginE,@object
	.size		_ZN40_INTERNAL_5f20eeb6_4_k_cu_2e81fd3f_145424cuda3std3__45__cpo6cbeginE,(_ZN40_INTERNAL_5f20eeb6_4_k_cu_2e81fd3f_145424cuda3std3__48in_placeE - _ZN40_INTERNAL_5f20eeb6_4_k_cu_2e81fd3f_145424cuda3std3__45__cpo6cbeginE)
_ZN40_INTERNAL_5f20eeb6_4_k_cu_2e81fd3f_145424cuda3std3__45__cpo6cbeginE:
	.zero		1
	.type		_ZN40_INTERNAL_5f20eeb6_4_k_cu_2e81fd3f_145424cuda3std3__48in_placeE,@object
	.size		_ZN40_INTERNAL_5f20eeb6_4_k_cu_2e81fd3f_145424cuda3std3__48in_placeE,(_ZN40_INTERNAL_5f20eeb6_4_k_cu_2e81fd3f_145424cuda3std6ranges3__45__cpo9iter_moveE - _ZN40_INTERNAL_5f20eeb6_4_k_cu_2e81fd3f_145424cuda3std3__48in_placeE)
_ZN40_INTERNAL_5f20eeb6_4_k_cu_2e81fd3f_145424cuda3std3__48in_placeE:
	.zero		1
	.type		_ZN40_INTERNAL_5f20eeb6_4_k_cu_2e81fd3f_145424cuda3std6ranges3__45__cpo9iter_moveE,@object
	.size		_ZN40_INTERNAL_5f20eeb6_4_k_cu_2e81fd3f_145424cuda3std6ranges3__45__cpo9iter_moveE,(_ZN40_INTERNAL_5f20eeb6_4_k_cu_2e81fd3f_145424cuda3std3__45__cpo5beginE - _ZN40_INTERNAL_5f20eeb6_4_k_cu_2e81fd3f_145424cuda3std6ranges3__45__cpo9iter_moveE)
_ZN40_INTERNAL_5f20eeb6_4_k_cu_2e81fd3f_145424cuda3std6ranges3__45__cpo9iter_moveE:
	.zero		1
	.type		_ZN40_INTERNAL_5f20eeb6_4_k_cu_2e81fd3f_145424cuda3std3__45__cpo5beginE,@object
	.size		_ZN40_INTERNAL_5f20eeb6_4_k_cu_2e81fd3f_145424cuda3std3__45__cpo5beginE,(_ZN40_INTERNAL_5f20eeb6_4_k_cu_2e81fd3f_145424cuda3std3__442_GLOBAL__N__5f20eeb6_4_k_cu_2e81fd3f_145426ignoreE - _ZN40_INTERNAL_5f20eeb6_4_k_cu_2e81fd3f_145424cuda3std3__45__cpo5beginE)
_ZN40_INTERNAL_5f20eeb6_4_k_cu_2e81fd3f_145424cuda3std3__45__cpo5beginE:
	.zero		1
	.type		_ZN40_INTERNAL_5f20eeb6_4_k_cu_2e81fd3f_145424cuda3std3__442_GLOBAL__N__5f20eeb6_4_k_cu_2e81fd3f_145426ignoreE,@object
	.size		_ZN40_INTERNAL_5f20eeb6_4_k_cu_2e81fd3f_145424cuda3std3__442_GLOBAL__N__5f20eeb6_4_k_cu_2e81fd3f_145426ignoreE,(_ZN40_INTERNAL_5f20eeb6_4_k_cu_2e81fd3f_145424cute7productE - _ZN40_INTERNAL_5f20eeb6_4_k_cu_2e81fd3f_145424cuda3std3__442_GLOBAL__N__5f20eeb6_4_k_cu_2e81fd3f_145426ignoreE)
_ZN40_INTERNAL_5f20eeb6_4_k_cu_2e81fd3f_145424cuda3std3__442_GLOBAL__N__5f20eeb6_4_k_cu_2e81fd3f_145426ignoreE:
	.zero		1
	.type		_ZN40_INTERNAL_5f20eeb6_4_k_cu_2e81fd3f_145424cute7productE,@object
	.size		_ZN40_INTERNAL_5f20eeb6_4_k_cu_2e81fd3f_145424cute7productE,(_ZN40_INTERNAL_5f20eeb6_4_k_cu_2e81fd3f_145424cuda3std3__45__cpo3endE - _ZN40_INTERNAL_5f20eeb6_4_k_cu_2e81fd3f_145424cute7productE)
_ZN40_INTERNAL_5f20eeb6_4_k_cu_2e81fd3f_145424cute7productE:
	.zero		1
	.type		_ZN40_INTERNAL_5f20eeb6_4_k_cu_2e81fd3f_145424cuda3std3__45__cpo3endE,@object
	.size		_ZN40_INTERNAL_5f20eeb6_4_k_cu_2e81fd3f_145424cuda3std3__45__cpo3endE,(_ZN40_INTERNAL_5f20eeb6_4_k_cu_2e81fd3f_145424cuda3std3__419piecewise_constructE - _ZN40_INTERNAL_5f20eeb6_4_k_cu_2e81fd3f_145424cuda3std3__45__cpo3endE)
_ZN40_INTERNAL_5f20eeb6_4_k_cu_2e81fd3f_145424cuda3std3__45__cpo3endE:
	.zero		1
	.type		_ZN40_INTERNAL_5f20eeb6_4_k_cu_2e81fd3f_145424cuda3std3__419piecewise_constructE,@object
	.size		_ZN40_INTERNAL_5f20eeb6_4_k_cu_2e81fd3f_145424cuda3std3__419piecewise_constructE,(_ZN40_INTERNAL_5f20eeb6_4_k_cu_2e81fd3f_145424cuda3std3__45__cpo4cendE - _ZN40_INTERNAL_5f20eeb6_4_k_cu_2e81fd3f_145424cuda3std3__419piecewise_constructE)
_ZN40_INTERNAL_5f20eeb6_4_k_cu_2e81fd3f_145424cuda3std3__419piecewise_constructE:
	.zero		1
	.type		_ZN40_INTERNAL_5f20eeb6_4_k_cu_2e81fd3f_145424cuda3std3__45__cpo4cendE,@object
	.size		_ZN40_INTERNAL_5f20eeb6_4_k_cu_2e81fd3f_145424cuda3std3__45__cpo4cendE,(_ZN40_INTERNAL_5f20eeb6_4_k_cu_2e81fd3f_145424cuda3std6ranges3__45__cpo4swapE - _ZN40_INTERNAL_5f20eeb6_4_k_cu_2e81fd3f_145424cuda3std3__45__cpo4cendE)
_ZN40_INTERNAL_5f20eeb6_4_k_cu_2e81fd3f_145424cuda3std3__45__cpo4cendE:
	.zero		1
	.type		_ZN40_INTERNAL_5f20eeb6_4_k_cu_2e81fd3f_145424cuda3std6ranges3__45__cpo4swapE,@object
	.size		_ZN40_INTERNAL_5f20eeb6_4_k_cu_2e81fd3f_145424cuda3std6ranges3__45__cpo4swapE,(.L_8 - _ZN40_INTERNAL_5f20eeb6_4_k_cu_2e81fd3f_145424cuda3std6ranges3__45__cpo4swapE)
_ZN40_INTERNAL_5f20eeb6_4_k_cu_2e81fd3f_145424cuda3std6ranges3__45__cpo4swapE:
	.zero		1
.L_8:


//--------------------- .nv.constant0._ZN7cutlass13device_kernelINS_4gemm6kernel13GemmUniversalIN4cute5tupleIJiiiiEEENS1_10collective13CollectiveMmaINS1_34MainloopSm90TmaGmmaWarpSpecializedILi8ENS5_IJNS4_1CILi2EEENSA_ILi1EEESC_EEENS1_35KernelTmaWarpSpecializedCooperativeEEENS5_IJNSA_ILi256EEENSA_ILi160EEENSA_ILi32EEEEEENS_6half_tENS5_IJlSC_lEEESK_SL_NS4_8TiledMMAINS4_8MMA_AtomIJNS4_4SM904GMMA25MMA_64x32x16_F32F16F16_SSILNSP_5MajorE0ELSR_0ELNSP_7ScaleInE1ELSS_1EEEEEENS4_6LayoutISD_NS5_IJSC_NSA_ILi0EEESW_EEEEENS5_IJNS4_10UnderscoreESZ_SZ_EEEEENS4_13SM90_TMA_LOADENS4_14ComposedLayoutINS4_7SwizzleILi2ELi4ELi3EEENS4_18smem_ptr_flag_bitsILi16EEENSV_INS5_IJNSA_ILi8EEESI_EEENS5_IJSI_SC_EEEEEEEvNS4_8identityENS4_23SM90_TMA_LOAD_MULTICASTES1C_vS1D_EENS_8epilogue10collective6detail29Sm90TmaWarpSpecializedAdapterINS1H_15DefaultEpilogueISK_SL_SL_NS1G_6thread17LinearCombinationISK_Li1EffLNS1L_9ScaleType4KindE0ELNS_15FloatRoundStyleE2ESK_EENS1_15EpilogueDefaultEEEEEvvEEEEvNT_6ParamsE --------------------------
	.section	.nv.constant0._ZN7cutlass13device_kernelINS_4gemm6kernel13GemmUniversalIN4cute5tupleIJiiiiEEENS1_10collective13CollectiveMmaINS1_34MainloopSm90TmaGmmaWarpSpecializedILi8ENS5_IJNS4_1CILi2EEENSA_ILi1EEESC_EEENS1_35KernelTmaWarpSpecializedCooperativeEEENS5_IJNSA_ILi256EEENSA_ILi160EEENSA_ILi32EEEEEENS_6half_tENS5_IJlSC_lEEESK_SL_NS4_8TiledMMAINS4_8MMA_AtomIJNS4_4SM904GMMA25MMA_64x32x16_F32F16F16_SSILNSP_5MajorE0ELSR_0ELNSP_7ScaleInE1ELSS_1EEEEEENS4_6LayoutISD_NS5_IJSC_NSA_ILi0EEESW_EEEEENS5_IJNS4_10UnderscoreESZ_SZ_EEEEENS4_13SM90_TMA_LOADENS4_14ComposedLayoutINS4_7SwizzleILi2ELi4ELi3EEENS4_18smem_ptr_flag_bitsILi16EEENSV_INS5_IJNSA_ILi8EEESI_EEENS5_IJSI_SC_EEEEEEEvNS4_8identityENS4_23SM90_TMA_LOAD_MULTICASTES1C_vS1D_EENS_8epilogue10collective6detail29Sm90TmaWarpSpecializedAdapterINS1H_15DefaultEpilogueISK_SL_SL_NS1G_6thread17LinearCombinationISK_Li1EffLNS1L_9ScaleType4KindE0ELNS_15FloatRoundStyleE2ESK_EENS1_15EpilogueDefaultEEEEEvvEEEEvNT_6ParamsE,"a",@progbits
	.sectionflags	@""
	.align	4
.nv.constant0._ZN7cutlass13device_kernelINS_4gemm6kernel13GemmUniversalIN4cute5tupleIJiiiiEEENS1_10collective13CollectiveMmaINS1_34MainloopSm90TmaGmmaWarpSpecializedILi8ENS5_IJNS4_1CILi2EEENSA_ILi1EEESC_EEENS1_35KernelTmaWarpSpecializedCooperativeEEENS5_IJNSA_ILi256EEENSA_ILi160EEENSA_ILi32EEEEEENS_6half_tENS5_IJlSC_lEEESK_SL_NS4_8TiledMMAINS4_8MMA_AtomIJNS4_4SM904GMMA25MMA_64x32x16_F32F16F16_SSILNSP_5MajorE0ELSR_0ELNSP_7ScaleInE1ELSS_1EEEEEENS4_6LayoutISD_NS5_IJSC_NSA_ILi0EEESW_EEEEENS5_IJNS4_10UnderscoreESZ_SZ_EEEEENS4_13SM90_TMA_LOADENS4_14ComposedLayoutINS4_7SwizzleILi2ELi4ELi3EEENS4_18smem_ptr_flag_bitsILi16EEENSV_INS5_IJNSA_ILi8EEESI_EEENS5_IJSI_SC_EEEEEEEvNS4_8identityENS4_23SM90_TMA_LOAD_MULTICASTES1C_vS1D_EENS_8epilogue10collective6detail29Sm90TmaWarpSpecializedAdapterINS1H_15DefaultEpilogueISK_SL_SL_NS1G_6thread17LinearCombinationISK_Li1EffLNS1L_9ScaleType4KindE0ELNS_15FloatRoundStyleE2ESK_EENS1_15EpilogueDefaultEEEEEvvEEEEvNT_6ParamsE:
	.zero		1664


//--------------------- SYMBOLS --------------------------

	.type		.nv.reservedSmem.offset0,@object
	.size		.nv.reservedSmem.offset0,0x4
	.type		__assertfail,@function
